//
// Generated by NVIDIA NVVM Compiler
//
// Compiler Build ID: CL-36424714
// Cuda compilation tools, release 13.0, V13.0.88
// Based on NVVM 20.0.0
//

.version 9.0
.target sm_100
.address_size 64

	// .globl	double_cross_backtest_f32

.visible .entry double_cross_backtest_f32(
	.param .u64 .ptr .align 1 double_cross_backtest_f32_param_0,
	.param .u32 double_cross_backtest_f32_param_1,
	.param .u32 double_cross_backtest_f32_param_2,
	.param .u32 double_cross_backtest_f32_param_3,
	.param .u64 .ptr .align 1 double_cross_backtest_f32_param_4,
	.param .u32 double_cross_backtest_f32_param_5,
	.param .u32 double_cross_backtest_f32_param_6,
	.param .u32 double_cross_backtest_f32_param_7,
	.param .u64 .ptr .align 1 double_cross_backtest_f32_param_8,
	.param .u64 .ptr .align 1 double_cross_backtest_f32_param_9,
	.param .u64 .ptr .align 1 double_cross_backtest_f32_param_10,
	.param .u32 double_cross_backtest_f32_param_11,
	.param .u32 double_cross_backtest_f32_param_12,
	.param .f32 double_cross_backtest_f32_param_13,
	.param .u32 double_cross_backtest_f32_param_14,
	.param .u64 .ptr .align 1 double_cross_backtest_f32_param_15
)
{
	.reg .pred 	%p<82>;
	.reg .b32 	%r<111>;
	.reg .b32 	%f<121>;
	.reg .b64 	%rd<108>;
	.reg .b64 	%fd<44>;

	ld.param.u32 	%r57, [double_cross_backtest_f32_param_1];
	ld.param.u32 	%r50, [double_cross_backtest_f32_param_3];
	ld.param.u32 	%r51, [double_cross_backtest_f32_param_5];
	ld.param.u32 	%r53, [double_cross_backtest_f32_param_7];
	ld.param.u64 	%rd24, [double_cross_backtest_f32_param_8];
	ld.param.u64 	%rd25, [double_cross_backtest_f32_param_9];
	ld.param.u32 	%r55, [double_cross_backtest_f32_param_12];
	ld.param.f32 	%f54, [double_cross_backtest_f32_param_13];
	ld.param.u32 	%r56, [double_cross_backtest_f32_param_14];
	ld.param.u64 	%rd27, [double_cross_backtest_f32_param_15];
	cvta.to.global.u64 	%rd1, %rd27;
	mov.u32 	%r58, %ctaid.x;
	mov.u32 	%r59, %ntid.x;
	mov.u32 	%r60, %tid.x;
	mad.lo.s32 	%r1, %r58, %r59, %r60;
	mul.lo.s32 	%r61, %r51, %r57;
	setp.ge.s32 	%p1, %r1, %r61;
	@%p1 bra 	$L__BB0_56;
	ld.param.u32 	%r88, [double_cross_backtest_f32_param_11];
	ld.param.u64 	%rd98, [double_cross_backtest_f32_param_4];
	ld.param.u64 	%rd95, [double_cross_backtest_f32_param_0];
	cvta.to.global.u64 	%rd28, %rd24;
	cvta.to.global.u64 	%rd29, %rd25;
	cvta.to.global.u64 	%rd2, %rd95;
	cvta.to.global.u64 	%rd3, %rd98;
	div.s32 	%r2, %r1, %r51;
	mul.lo.s32 	%r62, %r2, %r51;
	sub.s32 	%r3, %r1, %r62;
	add.s32 	%r4, %r2, %r50;
	add.s32 	%r63, %r3, %r53;
	mul.wide.s32 	%rd30, %r4, 4;
	add.s64 	%rd31, %rd28, %rd30;
	ld.global.nc.u32 	%r64, [%rd31];
	cvt.s64.s32 	%rd4, %r63;
	mul.wide.s32 	%rd32, %r63, 4;
	add.s64 	%rd33, %rd29, %rd32;
	ld.global.nc.u32 	%r65, [%rd33];
	max.s32 	%r5, %r64, %r65;
	add.s32 	%r102, %r5, %r55;
	mul.wide.s32 	%rd5, %r2, %r88;
	mul.wide.s32 	%rd6, %r3, %r88;
	setp.gt.s32 	%p2, %r88, %r102;
	@%p2 bra 	$L__BB0_14;
	ld.param.u32 	%r86, [double_cross_backtest_f32_param_6];
	mul.wide.s32 	%rd34, %r4, %r86;
	add.s64 	%rd35, %rd34, %rd4;
	cvt.s64.s32 	%rd36, %r56;
	mul.lo.s64 	%rd7, %rd35, %rd36;
	setp.lt.s32 	%p3, %r56, 1;
	@%p3 bra 	$L__BB0_56;
	and.b32  	%r7, %r56, 7;
	setp.lt.u32 	%p4, %r56, 8;
	mov.b32 	%r109, 0;
	@%p4 bra 	$L__BB0_6;
	and.b32  	%r109, %r56, 2147483640;
	neg.s32 	%r92, %r109;
	shl.b64 	%rd37, %rd7, 2;
	add.s64 	%rd38, %rd37, %rd1;
	add.s64 	%rd103, %rd38, 16;
$L__BB0_5:
	.pragma "nounroll";
	mov.b32 	%r67, 0;
	st.global.u32 	[%rd103+-16], %r67;
	st.global.u32 	[%rd103+-12], %r67;
	st.global.u32 	[%rd103+-8], %r67;
	st.global.u32 	[%rd103+-4], %r67;
	st.global.u32 	[%rd103], %r67;
	st.global.u32 	[%rd103+4], %r67;
	st.global.u32 	[%rd103+8], %r67;
	st.global.u32 	[%rd103+12], %r67;
	add.s32 	%r92, %r92, 8;
	add.s64 	%rd103, %rd103, 32;
	setp.eq.s32 	%p5, %r92, 0;
	@%p5 bra 	$L__BB0_6;
	bra.uni 	$L__BB0_5;
$L__BB0_6:
	setp.eq.s32 	%p6, %r7, 0;
	@%p6 bra 	$L__BB0_56;
	and.b32  	%r45, %r56, 3;
	setp.lt.u32 	%p7, %r7, 4;
	@%p7 bra 	$L__BB0_9;
	cvt.u64.u32 	%rd39, %r109;
	add.s64 	%rd40, %rd7, %rd39;
	shl.b64 	%rd41, %rd40, 2;
	add.s64 	%rd42, %rd1, %rd41;
	mov.b32 	%r68, 0;
	st.global.u32 	[%rd42], %r68;
	st.global.u32 	[%rd42+4], %r68;
	st.global.u32 	[%rd42+8], %r68;
	st.global.u32 	[%rd42+12], %r68;
	add.s32 	%r109, %r109, 4;
$L__BB0_9:
	setp.eq.s32 	%p8, %r45, 0;
	@%p8 bra 	$L__BB0_56;
	setp.eq.s32 	%p9, %r45, 1;
	@%p9 bra 	$L__BB0_12;
	cvt.u64.u32 	%rd43, %r109;
	add.s64 	%rd44, %rd7, %rd43;
	shl.b64 	%rd45, %rd44, 2;
	add.s64 	%rd46, %rd1, %rd45;
	mov.b32 	%r69, 0;
	st.global.u32 	[%rd46], %r69;
	st.global.u32 	[%rd46+4], %r69;
	add.s32 	%r109, %r109, 2;
$L__BB0_12:
	and.b32  	%r70, %r56, 1;
	setp.eq.b32 	%p10, %r70, 1;
	not.pred 	%p11, %p10;
	@%p11 bra 	$L__BB0_56;
	cvt.u64.u32 	%rd47, %r109;
	add.s64 	%rd48, %rd7, %rd47;
	shl.b64 	%rd49, %rd48, 2;
	add.s64 	%rd50, %rd1, %rd49;
	mov.b32 	%r71, 0;
	st.global.u32 	[%rd50], %r71;
	bra.uni 	$L__BB0_56;
$L__BB0_14:
	ld.param.u32 	%r89, [double_cross_backtest_f32_param_11];
	shl.b64 	%rd53, %rd5, 2;
	add.s64 	%rd11, %rd2, %rd53;
	shl.b64 	%rd54, %rd6, 2;
	add.s64 	%rd12, %rd3, %rd54;
	mul.wide.s32 	%rd55, %r102, 4;
	add.s64 	%rd56, %rd11, %rd55;
	ld.global.nc.f32 	%f58, [%rd56+-4];
	add.s64 	%rd57, %rd12, %rd55;
	ld.global.nc.f32 	%f59, [%rd57+-4];
	setp.gt.f32 	%p12, %f58, %f59;
	setp.lt.f32 	%p13, %f58, %f59;
	selp.s32 	%r74, -1, 0, %p13;
	selp.b32 	%r98, 1, %r74, %p12;
	mov.f32 	%f114, 0f3F800000;
	sub.f32 	%f1, %f114, %f54;
	sub.s32 	%r13, %r89, %r102;
	not.b32 	%r75, %r55;
	add.s32 	%r76, %r89, %r75;
	setp.eq.s32 	%p14, %r76, %r5;
	mov.f32 	%f118, 0f00000000;
	mov.b32 	%r97, 0;
	mov.f64 	%fd43, 0d0000000000000000;
	mov.b64 	%rd106, 1;
	mov.f64 	%fd42, %fd43;
	mov.f32 	%f107, %f114;
	@%p14 bra 	$L__BB0_36;
	and.b32  	%r78, %r13, -2;
	neg.s32 	%r93, %r78;
	mov.f32 	%f114, 0f3F800000;
	mov.f32 	%f118, 0f00000000;
	mov.b32 	%r97, 0;
	mov.f64 	%fd43, 0d0000000000000000;
	mov.b64 	%rd107, 0;
$L__BB0_16:
	ld.param.u32 	%r90, [double_cross_backtest_f32_param_11];
	ld.param.u64 	%rd99, [double_cross_backtest_f32_param_4];
	ld.param.u64 	%rd96, [double_cross_backtest_f32_param_0];
	mul.wide.s32 	%rd59, %r102, 4;
	cvta.to.global.u64 	%rd60, %rd99;
	mul.wide.s32 	%rd61, %r3, %r90;
	shl.b64 	%rd62, %rd61, 2;
	add.s64 	%rd63, %rd62, %rd60;
	add.s64 	%rd64, %rd63, %rd59;
	cvta.to.global.u64 	%rd65, %rd96;
	mul.wide.s32 	%rd66, %r2, %r90;
	shl.b64 	%rd67, %rd66, 2;
	add.s64 	%rd68, %rd67, %rd65;
	add.s64 	%rd69, %rd68, %rd59;
	ld.global.nc.f32 	%f5, [%rd69];
	ld.global.nc.f32 	%f6, [%rd64];
	setp.gt.f32 	%p15, %f5, %f6;
	setp.lt.f32 	%p16, %f5, %f6;
	selp.s32 	%r79, -1, 0, %p16;
	selp.b32 	%r19, 1, %r79, %p15;
	setp.eq.s32 	%p17, %r19, %r98;
	@%p17 bra 	$L__BB0_23;
	setp.ne.s32 	%p18, %r98, 0;
	setp.equ.f32 	%p19, %f5, %f6;
	or.pred  	%p20, %p18, %p19;
	@%p20 bra 	$L__BB0_19;
	setp.gt.f32 	%p29, %f54, 0f00000000;
	mul.f32 	%f65, %f1, %f107;
	selp.f32 	%f107, %f65, %f107, %p29;
	add.s32 	%r97, %r97, 1;
	mov.u32 	%r98, %r19;
	bra.uni 	$L__BB0_23;
$L__BB0_19:
	setp.eq.s32 	%p21, %r98, 0;
	setp.ne.s32 	%p22, %r19, 0;
	or.pred  	%p23, %p21, %p22;
	@%p23 bra 	$L__BB0_21;
	setp.gt.f32 	%p28, %f54, 0f00000000;
	mul.f32 	%f64, %f1, %f107;
	selp.f32 	%f107, %f64, %f107, %p28;
	add.s32 	%r97, %r97, 1;
	mov.b32 	%r98, 0;
	bra.uni 	$L__BB0_23;
$L__BB0_21:
	setp.eq.s32 	%p24, %r98, 0;
	setp.equ.f32 	%p25, %f5, %f6;
	or.pred  	%p26, %p24, %p25;
	@%p26 bra 	$L__BB0_23;
	setp.gt.f32 	%p27, %f54, 0f00000000;
	mul.f32 	%f62, %f1, %f1;
	mul.f32 	%f63, %f62, %f107;
	selp.f32 	%f107, %f63, %f107, %p27;
	add.s32 	%r97, %r97, 2;
	mov.u32 	%r98, %r19;
$L__BB0_23:
	ld.param.u64 	%rd101, [double_cross_backtest_f32_param_10];
	cvta.to.global.u64 	%rd70, %rd101;
	add.s64 	%rd14, %rd70, %rd59;
	ld.global.nc.f32 	%f11, [%rd14];
	ld.global.nc.f32 	%f67, [%rd14+-4];
	div.rn.f32 	%f68, %f11, %f67;
	add.f32 	%f69, %f68, 0fBF800000;
	setp.eq.s32 	%p30, %r98, 0;
	cvt.rn.f32.s32 	%f70, %r98;
	mul.f32 	%f71, %f69, %f70;
	selp.f32 	%f12, 0f00000000, %f71, %p30;
	add.f32 	%f72, %f12, 0f3F800000;
	mul.f32 	%f109, %f107, %f72;
	setp.gt.f32 	%p31, %f109, %f114;
	selp.f32 	%f14, %f109, %f114, %p31;
	setp.leu.f32 	%p32, %f14, 0f00000000;
	mov.f32 	%f108, 0f00000000;
	@%p32 bra 	$L__BB0_25;
	sub.f32 	%f73, %f14, %f109;
	div.rn.f32 	%f108, %f73, %f14;
$L__BB0_25:
	ld.param.u32 	%r91, [double_cross_backtest_f32_param_11];
	ld.param.u64 	%rd100, [double_cross_backtest_f32_param_4];
	ld.param.u64 	%rd97, [double_cross_backtest_f32_param_0];
	setp.gt.f32 	%p33, %f108, %f118;
	selp.f32 	%f17, %f108, %f118, %p33;
	add.s64 	%rd72, %rd107, 1;
	cvt.f64.f32 	%fd19, %f12;
	sub.f64 	%fd20, %fd19, %fd42;
	cvt.rn.f64.u64 	%fd21, %rd72;
	div.rn.f64 	%fd22, %fd20, %fd21;
	add.f64 	%fd3, %fd42, %fd22;
	sub.f64 	%fd23, %fd19, %fd3;
	fma.rn.f64 	%fd4, %fd20, %fd23, %fd43;
	cvta.to.global.u64 	%rd73, %rd97;
	mul.wide.s32 	%rd74, %r2, %r91;
	shl.b64 	%rd75, %rd74, 2;
	add.s64 	%rd76, %rd75, %rd73;
	mul.wide.s32 	%rd77, %r102, 4;
	add.s64 	%rd78, %rd76, %rd77;
	ld.global.nc.f32 	%f18, [%rd78+4];
	cvta.to.global.u64 	%rd79, %rd100;
	mul.wide.s32 	%rd80, %r3, %r91;
	shl.b64 	%rd81, %rd80, 2;
	add.s64 	%rd82, %rd81, %rd79;
	add.s64 	%rd83, %rd82, %rd77;
	ld.global.nc.f32 	%f19, [%rd83+4];
	setp.gt.f32 	%p34, %f18, %f19;
	setp.lt.f32 	%p35, %f18, %f19;
	selp.s32 	%r81, -1, 0, %p35;
	selp.b32 	%r25, 1, %r81, %p34;
	setp.eq.s32 	%p36, %r25, %r98;
	@%p36 bra 	$L__BB0_32;
	setp.ne.f32 	%p38, %f18, %f19;
	and.pred  	%p39, %p30, %p38;
	@%p39 bra 	$L__BB0_31;
	setp.ne.s32 	%p40, %r98, 0;
	setp.eq.s32 	%p41, %r25, 0;
	and.pred  	%p42, %p40, %p41;
	@%p42 bra 	$L__BB0_30;
	setp.equ.f32 	%p44, %f18, %f19;
	or.pred  	%p45, %p30, %p44;
	@%p45 bra 	$L__BB0_32;
	setp.gt.f32 	%p46, %f54, 0f00000000;
	mul.f32 	%f74, %f1, %f1;
	mul.f32 	%f75, %f74, %f109;
	selp.f32 	%f109, %f75, %f109, %p46;
	add.s32 	%r97, %r97, 2;
	mov.u32 	%r98, %r25;
	bra.uni 	$L__BB0_32;
$L__BB0_30:
	setp.gt.f32 	%p47, %f54, 0f00000000;
	mul.f32 	%f76, %f1, %f109;
	selp.f32 	%f109, %f76, %f109, %p47;
	add.s32 	%r97, %r97, 1;
	mov.b32 	%r98, 0;
	bra.uni 	$L__BB0_32;
$L__BB0_31:
	setp.gt.f32 	%p48, %f54, 0f00000000;
	mul.f32 	%f77, %f1, %f109;
	selp.f32 	%f109, %f77, %f109, %p48;
	add.s32 	%r97, %r97, 1;
	mov.u32 	%r98, %r25;
$L__BB0_32:
	ld.global.nc.f32 	%f79, [%rd14+4];
	div.rn.f32 	%f80, %f79, %f11;
	add.f32 	%f81, %f80, 0fBF800000;
	setp.eq.s32 	%p49, %r98, 0;
	cvt.rn.f32.s32 	%f82, %r98;
	mul.f32 	%f83, %f81, %f82;
	selp.f32 	%f24, 0f00000000, %f83, %p49;
	add.f32 	%f84, %f24, 0f3F800000;
	mul.f32 	%f107, %f109, %f84;
	setp.gt.f32 	%p50, %f107, %f14;
	selp.f32 	%f114, %f107, %f14, %p50;
	setp.leu.f32 	%p51, %f114, 0f00000000;
	mov.f32 	%f110, 0f00000000;
	@%p51 bra 	$L__BB0_34;
	sub.f32 	%f85, %f114, %f107;
	div.rn.f32 	%f110, %f85, %f114;
$L__BB0_34:
	setp.gt.f32 	%p52, %f110, %f17;
	selp.f32 	%f118, %f110, %f17, %p52;
	add.s64 	%rd107, %rd107, 2;
	cvt.f64.f32 	%fd24, %f24;
	sub.f64 	%fd25, %fd24, %fd3;
	cvt.rn.f64.u64 	%fd26, %rd107;
	div.rn.f64 	%fd27, %fd25, %fd26;
	add.f64 	%fd42, %fd3, %fd27;
	sub.f64 	%fd28, %fd24, %fd42;
	fma.rn.f64 	%fd43, %fd25, %fd28, %fd4;
	add.s32 	%r102, %r102, 2;
	add.s32 	%r93, %r93, 2;
	setp.ne.s32 	%p53, %r93, 0;
	@%p53 bra 	$L__BB0_16;
	add.s64 	%rd106, %rd107, 1;
$L__BB0_36:
	and.b32  	%r83, %r13, 1;
	setp.eq.b32 	%p54, %r83, 1;
	not.pred 	%p55, %p54;
	@%p55 bra 	$L__BB0_47;
	mul.wide.s32 	%rd84, %r102, 4;
	add.s64 	%rd85, %rd11, %rd84;
	ld.global.nc.f32 	%f35, [%rd85];
	add.s64 	%rd86, %rd12, %rd84;
	ld.global.nc.f32 	%f36, [%rd86];
	setp.gt.f32 	%p56, %f35, %f36;
	setp.lt.f32 	%p57, %f35, %f36;
	selp.s32 	%r84, -1, 0, %p57;
	selp.b32 	%r37, 1, %r84, %p56;
	setp.eq.s32 	%p58, %r37, %r98;
	@%p58 bra 	$L__BB0_44;
	setp.eq.s32 	%p59, %r98, 0;
	setp.ne.f32 	%p60, %f35, %f36;
	and.pred  	%p61, %p59, %p60;
	@%p61 bra 	$L__BB0_43;
	setp.ne.s32 	%p62, %r98, 0;
	setp.eq.s32 	%p63, %r37, 0;
	and.pred  	%p64, %p62, %p63;
	@%p64 bra 	$L__BB0_42;
	setp.eq.s32 	%p65, %r98, 0;
	setp.equ.f32 	%p66, %f35, %f36;
	or.pred  	%p67, %p65, %p66;
	@%p67 bra 	$L__BB0_44;
	setp.gt.f32 	%p68, %f54, 0f00000000;
	mov.f32 	%f86, 0f3F800000;
	sub.f32 	%f87, %f86, %f54;
	mul.f32 	%f88, %f87, %f87;
	mul.f32 	%f89, %f88, %f107;
	selp.f32 	%f107, %f89, %f107, %p68;
	add.s32 	%r97, %r97, 2;
	mov.u32 	%r98, %r37;
	bra.uni 	$L__BB0_44;
$L__BB0_42:
	setp.gt.f32 	%p69, %f54, 0f00000000;
	mul.f32 	%f90, %f1, %f107;
	selp.f32 	%f107, %f90, %f107, %p69;
	add.s32 	%r97, %r97, 1;
	mov.b32 	%r98, 0;
	bra.uni 	$L__BB0_44;
$L__BB0_43:
	setp.gt.f32 	%p70, %f54, 0f00000000;
	mul.f32 	%f91, %f1, %f107;
	selp.f32 	%f107, %f91, %f107, %p70;
	add.s32 	%r97, %r97, 1;
	mov.u32 	%r98, %r37;
$L__BB0_44:
	ld.param.u64 	%rd102, [double_cross_backtest_f32_param_10];
	cvta.to.global.u64 	%rd87, %rd102;
	add.s64 	%rd89, %rd87, %rd84;
	ld.global.nc.f32 	%f93, [%rd89];
	ld.global.nc.f32 	%f94, [%rd89+-4];
	div.rn.f32 	%f95, %f93, %f94;
	add.f32 	%f96, %f95, 0fBF800000;
	setp.eq.s32 	%p71, %r98, 0;
	cvt.rn.f32.s32 	%f97, %r98;
	mul.f32 	%f98, %f96, %f97;
	selp.f32 	%f41, 0f00000000, %f98, %p71;
	add.f32 	%f99, %f41, 0f3F800000;
	mul.f32 	%f107, %f107, %f99;
	setp.gt.f32 	%p72, %f107, %f114;
	selp.f32 	%f43, %f107, %f114, %p72;
	setp.leu.f32 	%p73, %f43, 0f00000000;
	mov.f32 	%f117, 0f00000000;
	@%p73 bra 	$L__BB0_46;
	sub.f32 	%f100, %f43, %f107;
	div.rn.f32 	%f117, %f100, %f43;
$L__BB0_46:
	setp.gt.f32 	%p74, %f117, %f118;
	selp.f32 	%f118, %f117, %f118, %p74;
	cvt.f64.f32 	%fd29, %f41;
	sub.f64 	%fd30, %fd29, %fd42;
	cvt.rn.f64.u64 	%fd31, %rd106;
	div.rn.f64 	%fd32, %fd30, %fd31;
	add.f64 	%fd42, %fd42, %fd32;
	sub.f64 	%fd33, %fd29, %fd42;
	fma.rn.f64 	%fd43, %fd30, %fd33, %fd43;
	mov.u64 	%rd107, %rd106;
$L__BB0_47:
	add.f32 	%f49, %f107, 0fBF800000;
	cvt.rn.f32.s32 	%f50, %r97;
	cvt.rn.f32.f64 	%f51, %fd42;
	setp.lt.u64 	%p75, %rd107, 2;
	mov.f32 	%f120, 0f00000000;
	@%p75 bra 	$L__BB0_50;
	add.s64 	%rd90, %rd107, -1;
	cvt.rn.f64.s64 	%fd34, %rd90;
	div.rn.f64 	%fd15, %fd43, %fd34;
	setp.leu.f64 	%p76, %fd15, 0d0000000000000000;
	@%p76 bra 	$L__BB0_50;
	sqrt.rn.f64 	%fd35, %fd15;
	cvt.rn.f32.f64 	%f120, %fd35;
$L__BB0_50:
	ld.param.u32 	%r87, [double_cross_backtest_f32_param_6];
	mul.wide.s32 	%rd91, %r4, %r87;
	add.s64 	%rd20, %rd91, %rd4;
	setp.lt.s32 	%p77, %r56, 1;
	@%p77 bra 	$L__BB0_56;
	cvt.s64.s32 	%rd92, %r56;
	mul.lo.s64 	%rd93, %rd20, %rd92;
	shl.b64 	%rd94, %rd93, 2;
	add.s64 	%rd21, %rd1, %rd94;
	st.global.f32 	[%rd21], %f49;
	setp.eq.s32 	%p78, %r56, 1;
	@%p78 bra 	$L__BB0_56;
	st.global.f32 	[%rd21+4], %f50;
	setp.lt.u32 	%p79, %r56, 3;
	@%p79 bra 	$L__BB0_56;
	st.global.f32 	[%rd21+8], %f118;
	setp.eq.s32 	%p80, %r56, 3;
	@%p80 bra 	$L__BB0_56;
	st.global.f32 	[%rd21+12], %f51;
	setp.lt.u32 	%p81, %r56, 5;
	@%p81 bra 	$L__BB0_56;
	st.global.f32 	[%rd21+16], %f120;
$L__BB0_56:
	ret;

}


// ===== COMPILED SASS (sm_100) =====

	.target	sm_100

	.elftype	@"ET_EXEC"


//--------------------- .note.nv.tkinfo           --------------------------
	.section	.note.nv.tkinfo,"",@"SHT_NOTE"
	.sectionflags	@"SHF_NOTE_NV_TKINFO"
	.tkinfo
        /*0018*/ 	.word	0x00000002
        /*0030*/ 	.string	""
        /*0030*/ 	.string	"ptxas"
        /*0030*/ 	.string	"Cuda compilation tools, release 13.0, V13.0.88"
        /*0030*/ 	.string	"Build cuda_13.0.r13.0/compiler.36424714_0"
        /*0030*/ 	.string	"-arch sm_100 -m 64 "



//--------------------- .note.nv.cuinfo           --------------------------
	.section	.note.nv.cuinfo,"",@"SHT_NOTE"
	.sectionflags	@"SHF_NOTE_NV_CUINFO"
        /*0018*/ 	.short	0x0002
        /*001a*/ 	.short	0x0064
        /*001c*/ 	.short	0x0082
	.zero		2


//--------------------- .nv.info                  --------------------------
	.section	.nv.info,"",@"SHT_CUDA_INFO"
	.align	4


	//----- nvinfo : EIATTR_REGCOUNT
	.align		4
        /*0000*/ 	.byte	0x04, 0x2f
        /*0002*/ 	.short	(.L_1 - .L_0)
	.align		4
.L_0:
        /*0004*/ 	.word	index@(double_cross_backtest_f32)
        /*0008*/ 	.word	0x00000036


	//----- nvinfo : EIATTR_FRAME_SIZE
	.align		4
.L_1:
        /*000c*/ 	.byte	0x04, 0x11
        /*000e*/ 	.short	(.L_3 - .L_2)
	.align		4
.L_2:
        /*0010*/ 	.word	index@($__internal_2_$__cuda_sm3x_div_rn_noftz_f32_slowpath)
        /*0014*/ 	.word	0x00000000


	//----- nvinfo : EIATTR_FRAME_SIZE
	.align		4
.L_3:
        /*0018*/ 	.byte	0x04, 0x11
        /*001a*/ 	.short	(.L_5 - .L_4)
	.align		4
.L_4:
        /*001c*/ 	.word	index@($__internal_1_$__cuda_sm20_dsqrt_rn_f64_mediumpath_v1)
        /*0020*/ 	.word	0x00000000


	//----- nvinfo : EIATTR_FRAME_SIZE
	.align		4
.L_5:
        /*0024*/ 	.byte	0x04, 0x11
        /*0026*/ 	.short	(.L_7 - .L_6)
	.align		4
.L_6:
        /*0028*/ 	.word	index@($__internal_0_$__cuda_sm20_div_rn_f64_full)
        /*002c*/ 	.word	0x00000000


	//----- nvinfo : EIATTR_FRAME_SIZE
	.align		4
.L_7:
        /*0030*/ 	.byte	0x04, 0x11
        /*0032*/ 	.short	(.L_9 - .L_8)
	.align		4
.L_8:
        /*0034*/ 	.word	index@(double_cross_backtest_f32)
        /*0038*/ 	.word	0x00000000


	//----- nvinfo : EIATTR_MIN_STACK_SIZE
	.align		4
.L_9:
        /*003c*/ 	.byte	0x04, 0x12
        /*003e*/ 	.short	(.L_11 - .L_10)
	.align		4
.L_10:
        /*0040*/ 	.word	index@(double_cross_backtest_f32)
        /*0044*/ 	.word	0x00000000
.L_11:


//--------------------- .nv.compat                --------------------------
	.section	.nv.compat,"",@"SHT_CUDA_COMPAT_INFO"
	.align	4
        /*0000*/ 	.byte	0x02, 0x09, 0x00, 0x00, 0x02, 0x02, 0x01, 0x00, 0x02, 0x05, 0x05, 0x00, 0x03, 0x07, 0x01, 0x01
        /*0010*/ 	.byte	0x02, 0x03, 0x00, 0x00, 0x02, 0x06, 0x01, 0x00, 0x04, 0x0b, 0x08, 0x00, 0x01, 0x00, 0x00, 0x00
        /*0020*/ 	.byte	0x00, 0x00, 0x00, 0x00


//--------------------- .nv.info.double_cross_backtest_f32 --------------------------
	.section	.nv.info.double_cross_backtest_f32,"",@"SHT_CUDA_INFO"
	.sectionflags	@""
	.align	4


	//----- nvinfo : EIATTR_CUDA_API_VERSION
	.align		4
        /*0000*/ 	.byte	0x04, 0x37
        /*0002*/ 	.short	(.L_13 - .L_12)
.L_12:
        /*0004*/ 	.word	0x00000082


	//----- nvinfo : EIATTR_KPARAM_INFO
	.align		4
.L_13:
        /*0008*/ 	.byte	0x04, 0x17
        /*000a*/ 	.short	(.L_15 - .L_14)
.L_14:
        /*000c*/ 	.word	0x00000000
        /*0010*/ 	.short	0x000f
        /*0012*/ 	.short	0x0058
        /*0014*/ 	.byte	0x00, 0xf5, 0x21, 0x00


	//----- nvinfo : EIATTR_KPARAM_INFO
	.align		4
.L_15:
        /*0018*/ 	.byte	0x04, 0x17
        /*001a*/ 	.short	(.L_17 - .L_16)
.L_16:
        /*001c*/ 	.word	0x00000000
        /*0020*/ 	.short	0x000e
        /*0022*/ 	.short	0x0054
        /*0024*/ 	.byte	0x00, 0xf0, 0x11, 0x00


	//----- nvinfo : EIATTR_KPARAM_INFO
	.align		4
.L_17:
        /*0028*/ 	.byte	0x04, 0x17
        /*002a*/ 	.short	(.L_19 - .L_18)
.L_18:
        /*002c*/ 	.word	0x00000000
        /*0030*/ 	.short	0x000d
        /*0032*/ 	.short	0x0050
        /*0034*/ 	.byte	0x00, 0xf0, 0x11, 0x00


	//----- nvinfo : EIATTR_KPARAM_INFO
	.align		4
.L_19:
        /*0038*/ 	.byte	0x04, 0x17
        /*003a*/ 	.short	(.L_21 - .L_20)
.L_20:
        /*003c*/ 	.word	0x00000000
        /*0040*/ 	.short	0x000c
        /*0042*/ 	.short	0x004c
        /*0044*/ 	.byte	0x00, 0xf0, 0x11, 0x00


	//----- nvinfo : EIATTR_KPARAM_INFO
	.align		4
.L_21:
        /*0048*/ 	.byte	0x04, 0x17
        /*004a*/ 	.short	(.L_23 - .L_22)
.L_22:
        /*004c*/ 	.word	0x00000000
        /*0050*/ 	.short	0x000b
        /*0052*/ 	.short	0x0048
        /*0054*/ 	.byte	0x00, 0xf0, 0x11, 0x00


	//----- nvinfo : EIATTR_KPARAM_INFO
	.align		4
.L_23:
        /*0058*/ 	.byte	0x04, 0x17
        /*005a*/ 	.short	(.L_25 - .L_24)
.L_24:
        /*005c*/ 	.word	0x00000000
        /*0060*/ 	.short	0x000a
        /*0062*/ 	.short	0x0040
        /*0064*/ 	.byte	0x00, 0xf5, 0x21, 0x00


	//----- nvinfo : EIATTR_KPARAM_INFO
	.align		4
.L_25:
        /*0068*/ 	.byte	0x04, 0x17
        /*006a*/ 	.short	(.L_27 - .L_26)
.L_26:
        /*006c*/ 	.word	0x00000000
        /*0070*/ 	.short	0x0009
        /*0072*/ 	.short	0x0038
        /*0074*/ 	.byte	0x00, 0xf5, 0x21, 0x00


	//----- nvinfo : EIATTR_KPARAM_INFO
	.align		4
.L_27:
        /*0078*/ 	.byte	0x04, 0x17
        /*007a*/ 	.short	(.L_29 - .L_28)
.L_28:
        /*007c*/ 	.word	0x00000000
        /*0080*/ 	.short	0x0008
        /*0082*/ 	.short	0x0030
        /*0084*/ 	.byte	0x00, 0xf5, 0x21, 0x00


	//----- nvinfo : EIATTR_KPARAM_INFO
	.align		4
.L_29:
        /*0088*/ 	.byte	0x04, 0x17
        /*008a*/ 	.short	(.L_31 - .L_30)
.L_30:
        /*008c*/ 	.word	0x00000000
        /*0090*/ 	.short	0x0007
        /*0092*/ 	.short	0x0028
        /*0094*/ 	.byte	0x00, 0xf0, 0x11, 0x00


	//----- nvinfo : EIATTR_KPARAM_INFO
	.align		4
.L_31:
        /*0098*/ 	.byte	0x04, 0x17
        /*009a*/ 	.short	(.L_33 - .L_32)
.L_32:
        /*009c*/ 	.word	0x00000000
        /*00a0*/ 	.short	0x0006
        /*00a2*/ 	.short	0x0024
        /*00a4*/ 	.byte	0x00, 0xf0, 0x11, 0x00


	//----- nvinfo : EIATTR_KPARAM_INFO
	.align		4
.L_33:
        /*00a8*/ 	.byte	0x04, 0x17
        /*00aa*/ 	.short	(.L_35 - .L_34)
.L_34:
        /*00ac*/ 	.word	0x00000000
        /*00b0*/ 	.short	0x0005
        /*00b2*/ 	.short	0x0020
        /*00b4*/ 	.byte	0x00, 0xf0, 0x11, 0x00


	//----- nvinfo : EIATTR_KPARAM_INFO
	.align		4
.L_35:
        /*00b8*/ 	.byte	0x04, 0x17
        /*00ba*/ 	.short	(.L_37 - .L_36)
.L_36:
        /*00bc*/ 	.word	0x00000000
        /*00c0*/ 	.short	0x0004
        /*00c2*/ 	.short	0x0018
        /*00c4*/ 	.byte	0x00, 0xf5, 0x21, 0x00


	//----- nvinfo : EIATTR_KPARAM_INFO
	.align		4
.L_37:
        /*00c8*/ 	.byte	0x04, 0x17
        /*00ca*/ 	.short	(.L_39 - .L_38)
.L_38:
        /*00cc*/ 	.word	0x00000000
        /*00d0*/ 	.short	0x0003
        /*00d2*/ 	.short	0x0010
        /*00d4*/ 	.byte	0x00, 0xf0, 0x11, 0x00


	//----- nvinfo : EIATTR_KPARAM_INFO
	.align		4
.L_39:
        /*00d8*/ 	.byte	0x04, 0x17
        /*00da*/ 	.short	(.L_41 - .L_40)
.L_40:
        /*00dc*/ 	.word	0x00000000
        /*00e0*/ 	.short	0x0002
        /*00e2*/ 	.short	0x000c
        /*00e4*/ 	.byte	0x00, 0xf0, 0x11, 0x00


	//----- nvinfo : EIATTR_KPARAM_INFO
	.align		4
.L_41:
        /*00e8*/ 	.byte	0x04, 0x17
        /*00ea*/ 	.short	(.L_43 - .L_42)
.L_42:
        /*00ec*/ 	.word	0x00000000
        /*00f0*/ 	.short	0x0001
        /*00f2*/ 	.short	0x0008
        /*00f4*/ 	.byte	0x00, 0xf0, 0x11, 0x00


	//----- nvinfo : EIATTR_KPARAM_INFO
	.align		4
.L_43:
        /*00f8*/ 	.byte	0x04, 0x17
        /*00fa*/ 	.short	(.L_45 - .L_44)
.L_44:
        /*00fc*/ 	.word	0x00000000
        /*0100*/ 	.short	0x0000
        /*0102*/ 	.short	0x0000
        /*0104*/ 	.byte	0x00, 0xf5, 0x21, 0x00


	//----- nvinfo : EIATTR_SPARSE_MMA_MASK
	.align		4
.L_45:
        /*0108*/ 	.byte	0x03, 0x50
        /*010a*/ 	.short	0x0000


	//----- nvinfo : EIATTR_MAXREG_COUNT
	.align		4
        /*010c*/ 	.byte	0x03, 0x1b
        /*010e*/ 	.short	0x00ff


	//----- nvinfo : EIATTR_MERCURY_ISA_VERSION
	.align		4
        /*0110*/ 	.byte	0x03, 0x5f
        /*0112*/ 	.short	0x0101


	//----- nvinfo : EIATTR_VRC_CTA_INIT_COUNT
	.align		4
        /*0114*/ 	.byte	0x02, 0x4a
	.zero		1
	.zero		1


	//----- nvinfo : EIATTR_EXIT_INSTR_OFFSETS
	.align		4
        /*0118*/ 	.byte	0x04, 0x1c
        /*011a*/ 	.short	(.L_47 - .L_46)


	//   ....[0]....
.L_46:
        /*011c*/ 	.word	0x00000090


	//   ....[1]....
        /*0120*/ 	.word	0x000003f0


	//   ....[2]....
        /*0124*/ 	.word	0x000005f0


	//   ....[3]....
        /*0128*/ 	.word	0x000006e0


	//   ....[4]....
        /*012c*/ 	.word	0x000007b0


	//   ....[5]....
        /*0130*/ 	.word	0x00000820


	//   ....[6]....
        /*0134*/ 	.word	0x00002500


	//   ....[7]....
        /*0138*/ 	.word	0x000025b0


	//   ....[8]....
        /*013c*/ 	.word	0x000025e0


	//   ....[9]....
        /*0140*/ 	.word	0x00002610


	//   ....[10]....
        /*0144*/ 	.word	0x00002640


	//   ....[11]....
        /*0148*/ 	.word	0x00002660


	//----- nvinfo : EIATTR_CRS_STACK_SIZE
	.align		4
.L_47:
        /*014c*/ 	.byte	0x04, 0x1e
        /*014e*/ 	.short	(.L_49 - .L_48)
.L_48:
        /*0150*/ 	.word	0x00000000


	//----- nvinfo : EIATTR_CBANK_PARAM_SIZE
	.align		4
.L_49:
        /*0154*/ 	.byte	0x03, 0x19
        /*0156*/ 	.short	0x0060


	//----- nvinfo : EIATTR_PARAM_CBANK
	.align		4
        /*0158*/ 	.byte	0x04, 0x0a
        /*015a*/ 	.short	(.L_51 - .L_50)
	.align		4
.L_50:
        /*015c*/ 	.word	index@(.nv.constant0.double_cross_backtest_f32)
        /*0160*/ 	.short	0x0380
        /*0162*/ 	.short	0x0060


	//----- nvinfo : EIATTR_SW_WAR
	.align		4
.L_51:
        /*0164*/ 	.byte	0x04, 0x36
        /*0166*/ 	.short	(.L_53 - .L_52)
.L_52:
        /*0168*/ 	.word	0x00000008
.L_53:


//--------------------- .nv.callgraph             --------------------------
	.section	.nv.callgraph,"",@"SHT_CUDA_CALLGRAPH"
	.align	4
	.sectionentsize	8
	.align		4
        /*0000*/ 	.word	0x00000000
	.align		4
        /*0004*/ 	.word	0xffffffff
	.align		4
        /*0008*/ 	.word	0x00000000
	.align		4
        /*000c*/ 	.word	0xfffffffe
	.align		4
        /*0010*/ 	.word	0x00000000
	.align		4
        /*0014*/ 	.word	0xfffffffd
	.align		4
        /*0018*/ 	.word	0x00000000
	.align		4
        /*001c*/ 	.word	0xfffffffc


//--------------------- .text.double_cross_backtest_f32 --------------------------
	.section	.text.double_cross_backtest_f32,"ax",@progbits
	.align	128
        .global         double_cross_backtest_f32
        .type           double_cross_backtest_f32,@function
        .size           double_cross_backtest_f32,(.L_x_71 - double_cross_backtest_f32)
        .other          double_cross_backtest_f32,@"STO_CUDA_ENTRY STV_DEFAULT"
double_cross_backtest_f32:
.text.double_cross_backtest_f32:
[----:B------:R-:W-:Y:S01]  /*0000*/  LDC R1, c[0x0][0x37c] ;  /* 0x0000df00ff017b82 */ /* 0x000fe20000000800 */
[----:B------:R-:W0:Y:S07]  /*0010*/  S2R R0, SR_TID.X ;  /* 0x0000000000007919 */ /* 0x000e2e0000002100 */
[----:B------:R-:W0:Y:S01]  /*0020*/  S2UR UR4, SR_CTAID.X ;  /* 0x00000000000479c3 */ /* 0x000e220000002500 */
[----:B------:R-:W1:Y:S07]  /*0030*/  LDCU UR5, c[0x0][0x388] ;  /* 0x00007100ff0577ac */ /* 0x000e6e0008000800 */
[----:B------:R-:W0:Y:S08]  /*0040*/  LDC R11, c[0x0][0x360] ;  /* 0x0000d800ff0b7b82 */ /* 0x000e300000000800 */
[----:B------:R-:W1:Y:S01]  /*0050*/  LDC R6, c[0x0][0x3a0] ;  /* 0x0000e800ff067b82 */ /* 0x000e620000000800 */
[----:B0-----:R-:W-:-:S02]  /*0060*/  IMAD R11, R11, UR4, R0 ;  /* 0x000000040b0b7c24 */ /* 0x001fc4000f8e0200 */
[----:B-1----:R-:W-:-:S05]  /*0070*/  IMAD R0, R6, UR5, RZ ;  /* 0x0000000506007c24 */ /* 0x002fca000f8e02ff */
[----:B------:R-:W-:-:S13]  /*0080*/  ISETP.GE.AND P0, PT, R11, R0, PT ;  /* 0x000000000b00720c */ /* 0x000fda0003f06270 */
[----:B------:R-:W-:Y:S05]  /*0090*/  @P0 EXIT ;  /* 0x000000000000094d */ /* 0x000fea0003800000 */
[----:B------:R-:W-:Y:S01]  /*00a0*/  IABS R5, R6 ;  /* 0x0000000600057213 */ /* 0x000fe20000000000 */
[----:B------:R-:W0:Y:S03]  /*00b0*/  LDCU UR4, c[0x0][0x390] ;  /* 0x00007200ff0477ac */ /* 0x000e260008000800 */
[----:B------:R-:W1:Y:S01]  /*00c0*/  I2F.RP R0, R5 ;  /* 0x0000000500007306 */ /* 0x000e620000209400 */
[----:B------:R-:W2:Y:S01]  /*00d0*/  LDCU UR5, c[0x0][0x3a8] ;  /* 0x00007500ff0577ac */ /* 0x000ea20008000800 */
[----:B------:R-:W3:Y:S01]  /*00e0*/  LDCU.64 UR6, c[0x0][0x358] ;  /* 0x00006b00ff0677ac */ /* 0x000ee20008000a00 */
[----:B------:R-:W4:Y:S01]  /*00f0*/  LDCU.64 UR8, c[0x0][0x3c8] ;  /* 0x00007900ff0877ac */ /* 0x000f220008000a00 */
[----:B------:R-:W0:Y:S04]  /*0100*/  LDCU UR13, c[0x0][0x3d0] ;  /* 0x00007a00ff0d77ac */ /* 0x000e280008000800 */
[----:B-1----:R-:W1:Y:S01]  /*0110*/  MUFU.RCP R0, R0 ;  /* 0x0000000000007308 */ /* 0x002e620000001000 */
[----:B------:R-:W0:Y:S01]  /*0120*/  LDCU UR12, c[0x0][0x3c8] ;  /* 0x00007900ff0c77ac */ /* 0x000e220008000800 */
[----:B------:R-:W0:Y:S01]  /*0130*/  LDCU.64 UR14, c[0x0][0x380] ;  /* 0x00007000ff0e77ac */ /* 0x000e220008000a00 */
[----:B------:R-:W0:Y:S01]  /*0140*/  LDCU.64 UR16, c[0x0][0x398] ;  /* 0x00007300ff1077ac */ /* 0x000e220008000a00 */
[----:B-1----:R-:W-:-:S04]  /*0150*/  VIADD R2, R0, 0xffffffe ;  /* 0x0ffffffe00027836 */ /* 0x002fc80000000000 */
[----:B------:R1:W5:Y:S02]  /*0160*/  F2I.FTZ.U32.TRUNC.NTZ R3, R2 ;  /* 0x0000000200037305 */ /* 0x000364000021f000 */
[----:B-1----:R-:W-:Y:S02]  /*0170*/  IMAD.MOV.U32 R2, RZ, RZ, RZ ;  /* 0x000000ffff027224 */ /* 0x002fe400078e00ff */
[----:B-----5:R-:W-:-:S04]  /*0180*/  IMAD.MOV R4, RZ, RZ, -R3 ;  /* 0x000000ffff047224 */ /* 0x020fc800078e0a03 */
[----:B------:R-:W-:Y:S01]  /*0190*/  IMAD R7, R4, R5, RZ ;  /* 0x0000000504077224 */ /* 0x000fe200078e02ff */
[----:B------:R-:W-:-:S03]  /*01a0*/  IABS R4, R11 ;  /* 0x0000000b00047213 */ /* 0x000fc60000000000 */
[----:B------:R-:W-:-:S06]  /*01b0*/  IMAD.HI.U32 R3, R3, R7, R2 ;  /* 0x0000000703037227 */ /* 0x000fcc00078e0002 */
[----:B------:R-:W-:Y:S02]  /*01c0*/  IMAD.HI.U32 R12, R3, R4, RZ ;  /* 0x00000004030c7227 */ /* 0x000fe400078e00ff */
[----:B------:R-:W1:Y:S02]  /*01d0*/  LDC.64 R2, c[0x0][0x3b0] ;  /* 0x0000ec00ff027b82 */ /* 0x000e640000000a00 */
[----:B------:R-:W-:-:S04]  /*01e0*/  IMAD.MOV R0, RZ, RZ, -R12 ;  /* 0x000000ffff007224 */ /* 0x000fc800078e0a0c */
[----:B------:R-:W-:-:S05]  /*01f0*/  IMAD R0, R5, R0, R4 ;  /* 0x0000000005007224 */ /* 0x000fca00078e0204 */
[----:B------:R-:W-:-:S13]  /*0200*/  ISETP.GT.U32.AND P1, PT, R5, R0, PT ;  /* 0x000000000500720c */ /* 0x000fda0003f24070 */
[----:B------:R-:W-:Y:S02]  /*0210*/  @!P1 IMAD.IADD R0, R0, 0x1, -R5 ;  /* 0x0000000100009824 */ /* 0x000fe400078e0a05 */
[----:B------:R-:W-:Y:S01]  /*0220*/  @!P1 VIADD R12, R12, 0x1 ;  /* 0x000000010c0c9836 */ /* 0x000fe20000000000 */
[----:B------:R-:W-:Y:S02]  /*0230*/  ISETP.NE.AND P1, PT, R6, RZ, PT ;  /* 0x000000ff0600720c */ /* 0x000fe40003f25270 */
[----:B------:R-:W-:Y:S02]  /*0240*/  ISETP.GE.U32.AND P0, PT, R0, R5, PT ;  /* 0x000000050000720c */ /* 0x000fe40003f06070 */
[----:B------:R-:W-:Y:S01]  /*0250*/  LOP3.LUT R0, R11, R6, RZ, 0x3c, !PT ;  /* 0x000000060b007212 */ /* 0x000fe200078e3cff */
[----:B------:R-:W5:Y:S03]  /*0260*/  LDC.64 R4, c[0x0][0x3b8] ;  /* 0x0000ee00ff047b82 */ /* 0x000f660000000a00 */
[----:B------:R-:W-:-:S07]  /*0270*/  ISETP.GE.AND P2, PT, R0, RZ, PT ;  /* 0x000000ff0000720c */ /* 0x000fce0003f46270 */
[----:B------:R-:W-:-:S06]  /*0280*/  @P0 VIADD R12, R12, 0x1 ;  /* 0x000000010c0c0836 */ /* 0x000fcc0000000000 */
[----:B------:R-:W-:Y:S01]  /*0290*/  @!P2 IMAD.MOV R12, RZ, RZ, -R12 ;  /* 0x000000ffff0ca224 */ /* 0x000fe200078e0a0c */
[----:B------:R-:W-:-:S05]  /*02a0*/  @!P1 LOP3.LUT R12, RZ, R6, RZ, 0x33, !PT ;  /* 0x00000006ff0c9212 */ /* 0x000fca00078e33ff */
[----:B------:R-:W-:Y:S02]  /*02b0*/  IMAD.MOV R0, RZ, RZ, -R12 ;  /* 0x000000ffff007224 */ /* 0x000fe400078e0a0c */
[----:B0-----:R-:W-:Y:S02]  /*02c0*/  VIADD R10, R12, UR4 ;  /* 0x000000040c0a7c36 */ /* 0x001fe40008000000 */
[----:B------:R-:W-:Y:S02]  /*02d0*/  IMAD R11, R6, R0, R11 ;  /* 0x00000000060b7224 */ /* 0x000fe400078e020b */
[----:B-1----:R-:W-:-:S04]  /*02e0*/  IMAD.WIDE R2, R10, 0x4, R2 ;  /* 0x000000040a027825 */ /* 0x002fc800078e0202 */
[----:B--2---:R-:W-:Y:S02]  /*02f0*/  VIADD R22, R11, UR5 ;  /* 0x000000050b167c36 */ /* 0x004fe40008000000 */
[----:B---3--:R-:W2:Y:S02]  /*0300*/  LDG.E.CONSTANT R2, desc[UR6][R2.64] ;  /* 0x0000000602027981 */ /* 0x008ea4000c1e9900 */
[----:B-----5:R-:W-:-:S06]  /*0310*/  IMAD.WIDE R4, R22, 0x4, R4 ;  /* 0x0000000416047825 */ /* 0x020fcc00078e0204 */
[----:B------:R-:W2:Y:S01]  /*0320*/  LDG.E.CONSTANT R5, desc[UR6][R4.64] ;  /* 0x0000000604057981 */ /* 0x000ea2000c1e9900 */
[----:B------:R-:W-:Y:S02]  /*0330*/  SHF.R.S32.HI R23, RZ, 0x1f, R22 ;  /* 0x0000001fff177819 */ /* 0x000fe40000011416 */
[----:B--2---:R-:W-:-:S05]  /*0340*/  VIMNMX R0, PT, PT, R2, R5, !PT ;  /* 0x0000000502007248 */ /* 0x004fca0007fe0100 */
[----:B----4-:R-:W-:-:S05]  /*0350*/  VIADD R9, R0, UR9 ;  /* 0x0000000900097c36 */ /* 0x010fca0008000000 */
[----:B------:R-:W-:Y:S01]  /*0360*/  ISETP.GE.AND P0, PT, R9, UR8, PT ;  /* 0x0000000809007c0c */ /* 0x000fe2000bf06270 */
[----:B------:R-:W-:-:S04]  /*0370*/  IMAD.WIDE R2, R12, UR8, RZ ;  /* 0x000000080c027c25 */ /* 0x000fc8000f8e02ff */
[----:B------:R-:W-:-:S08]  /*0380*/  IMAD.WIDE R4, R11, UR8, RZ ;  /* 0x000000080b047c25 */ /* 0x000fd0000f8e02ff */
[----:B------:R-:W-:Y:S05]  /*0390*/  @!P0 BRA `(.L_x_0) ;  /* 0x0000000400248947 */ /* 0x000fea0003800000 */
[----:B------:R-:W0:Y:S01]  /*03a0*/  LDC R9, c[0x0][0x3d4] ;  /* 0x0000f500ff097b82 */ /* 0x000e220000000800 */
[----:B------:R-:W1:Y:S02]  /*03b0*/  LDCU UR4, c[0x0][0x3a4] ;  /* 0x00007480ff0477ac */ /* 0x000e640008000800 */
[----:B-1----:R-:W-:Y:S01]  /*03c0*/  IMAD.WIDE R10, R10, UR4, R22 ;  /* 0x000000040a0a7c25 */ /* 0x002fe2000f8e0216 */
[----:B0-----:R-:W-:Y:S02]  /*03d0*/  ISETP.GE.AND P0, PT, R9, 0x1, PT ;  /* 0x000000010900780c */ /* 0x001fe40003f06270 */
[----:B------:R-:W-:-:S11]  /*03e0*/  SHF.R.S32.HI R3, RZ, 0x1f, R9 ;  /* 0x0000001fff037819 */ /* 0x000fd60000011409 */
[----:B------:R-:W-:Y:S05]  /*03f0*/  @!P0 EXIT ;  /* 0x000000000000894d */ /* 0x000fea0003800000 */
[----:B------:R-:W-:Y:S01]  /*0400*/  ISETP.GE.U32.AND P0, PT, R9, 0x8, PT ;  /* 0x000000080900780c */ /* 0x000fe20003f06070 */
[----:B------:R-:W-:Y:S01]  /*0410*/  IMAD R0, R11, R9, RZ ;  /* 0x000000090b007224 */ /* 0x000fe200078e02ff */
[----:B------:R-:W-:Y:S01]  /*0420*/  LOP3.LUT R6, R9, 0x7, RZ, 0xc0, !PT ;  /* 0x0000000709067812 */ /* 0x000fe200078ec0ff */
[----:B------:R-:W-:Y:S02]  /*0430*/  IMAD.MOV.U32 R5, RZ, RZ, RZ ;  /* 0x000000ffff057224 */ /* 0x000fe400078e00ff */
[----:B------:R-:W-:Y:S01]  /*0440*/  IMAD R3, R10, R3, R0 ;  /* 0x000000030a037224 */ /* 0x000fe200078e0200 */
[----:B------:R-:W-:Y:S01]  /*0450*/  ISETP.NE.AND P1, PT, R6, RZ, PT ;  /* 0x000000ff0600720c */ /* 0x000fe20003f25270 */
[----:B------:R-:W-:-:S04]  /*0460*/  IMAD.WIDE.U32 R10, R10, R9, RZ ;  /* 0x000000090a0a7225 */ /* 0x000fc800078e00ff */
[----:B------:R-:W-:Y:S02]  /*0470*/  IMAD.IADD R13, R11, 0x1, R3 ;  /* 0x000000010b0d7824 */ /* 0x000fe400078e0203 */
[----:B------:R-:W-:Y:S06]  /*0480*/  @!P0 BRA `(.L_x_1) ;  /* 0x0000000000588947 */ /* 0x000fec0003800000 */
[----:B------:R-:W0:Y:S01]  /*0490*/  LDCU.64 UR4, c[0x0][0x3d8] ;  /* 0x00007b00ff0477ac */ /* 0x000e220008000a00 */
[----:B------:R-:W-:-:S05]  /*04a0*/  LOP3.LUT R5, R9, 0x7ffffff8, RZ, 0xc0, !PT ;  /* 0x7ffffff809057812 */ /* 0x000fca00078ec0ff */
[----:B------:R-:W-:Y:S01]  /*04b0*/  IMAD.MOV R0, RZ, RZ, -R5 ;  /* 0x000000ffff007224 */ /* 0x000fe200078e0a05 */
[----:B0-----:R-:W-:-:S04]  /*04c0*/  LEA R4, P0, R10, UR4, 0x2 ;  /* 0x000000040a047c11 */ /* 0x001fc8000f8010ff */
[----:B------:R-:W-:Y:S02]  /*04d0*/  IADD3 R4, P2, PT, R4, 0x10, RZ ;  /* 0x0000001004047810 */ /* 0x000fe40007f5e0ff */
[----:B------:R-:W-:-:S05]  /*04e0*/  LEA.HI.X R7, R10, UR5, R13, 0x2, P0 ;  /* 0x000000050a077c11 */ /* 0x000fca00080f140d */
[----:B------:R-:W-:-:S07]  /*04f0*/  IMAD.X R7, RZ, RZ, R7, P2 ;  /* 0x000000ffff077224 */ /* 0x000fce00010e0607 */
.L_x_2:
[----:B0-----:R-:W-:Y:S02]  /*0500*/  IMAD.MOV.U32 R2, RZ, RZ, R4 ;  /* 0x000000ffff027224 */ /* 0x001fe400078e0004 */
[----:B------:R-:W-:Y:S02]  /*0510*/  IMAD.MOV.U32 R3, RZ, RZ, R7 ;  /* 0x000000ffff037224 */ /* 0x000fe400078e0007 */
[----:B------:R-:W-:Y:S01]  /*0520*/  VIADD R0, R0, 0x8 ;  /* 0x0000000800007836 */ /* 0x000fe20000000000 */
[----:B------:R-:W-:Y:S02]  /*0530*/  IADD3 R4, P2, PT, R2, 0x20, RZ ;  /* 0x0000002002047810 */ /* 0x000fe40007f5e0ff */
[----:B------:R0:W-:Y:S02]  /*0540*/  STG.E desc[UR6][R2.64+-0x10], RZ ;  /* 0xfffff0ff02007986 */ /* 0x0001e4000c101906 */
[----:B------:R-:W-:Y:S02]  /*0550*/  ISETP.NE.AND P0, PT, R0, RZ, PT ;  /* 0x000000ff0000720c */ /* 0x000fe40003f05270 */
[----:B------:R0:W-:Y:S01]  /*0560*/  STG.E desc[UR6][R2.64+-0xc], RZ ;  /* 0xfffff4ff02007986 */ /* 0x0001e2000c101906 */
[----:B------:R-:W-:-:S03]  /*0570*/  IADD3.X R7, PT, PT, RZ, R3, RZ, P2, !PT ;  /* 0x00000003ff077210 */ /* 0x000fc600017fe4ff */
[----:B------:R0:W-:Y:S04]  /*0580*/  STG.E desc[UR6][R2.64+-0x8], RZ ;  /* 0xfffff8ff02007986 */ /* 0x0001e8000c101906 */
[----:B------:R0:W-:Y:S04]  /*0590*/  STG.E desc[UR6][R2.64+-0x4], RZ ;  /* 0xfffffcff02007986 */ /* 0x0001e8000c101906 */
[----:B------:R0:W-:Y:S04]  /*05a0*/  STG.E desc[UR6][R2.64], RZ ;  /* 0x000000ff02007986 */ /* 0x0001e8000c101906 */
[----:B------:R0:W-:Y:S04]  /*05b0*/  STG.E desc[UR6][R2.64+0x4], RZ ;  /* 0x000004ff02007986 */ /* 0x0001e8000c101906 */
[----:B------:R0:W-:Y:S04]  /*05c0*/  STG.E desc[UR6][R2.64+0x8], RZ ;  /* 0x000008ff02007986 */ /* 0x0001e8000c101906 */
[----:B------:R0:W-:Y:S01]  /*05d0*/  STG.E desc[UR6][R2.64+0xc], RZ ;  /* 0x00000cff02007986 */ /* 0x0001e2000c101906 */
[----:B------:R-:W-:Y:S05]  /*05e0*/  @P0 BRA `(.L_x_2) ;  /* 0xfffffffc00c40947 */ /* 0x000fea000383ffff */
.L_x_1:
[----:B------:R-:W-:Y:S05]  /*05f0*/  @!P1 EXIT ;  /* 0x000000000000994d */ /* 0x000fea0003800000 */
[----:B------:R-:W-:Y:S02]  /*0600*/  ISETP.GE.U32.AND P0, PT, R6, 0x4, PT ;  /* 0x000000040600780c */ /* 0x000fe40003f06070 */
[----:B------:R-:W-:-:S04]  /*0610*/  LOP3.LUT R4, R9, 0x3, RZ, 0xc0, !PT ;  /* 0x0000000309047812 */ /* 0x000fc800078ec0ff */
[----:B------:R-:W-:-:S07]  /*0620*/  ISETP.NE.AND P1, PT, R4, RZ, PT ;  /* 0x000000ff0400720c */ /* 0x000fce0003f25270 */
[----:B------:R-:W-:Y:S06]  /*0630*/  @!P0 BRA `(.L_x_3) ;  /* 0x0000000000288947 */ /* 0x000fec0003800000 */
[----:B------:R-:W1:Y:S01]  /*0640*/  LDCU.64 UR4, c[0x0][0x3d8] ;  /* 0x00007b00ff0477ac */ /* 0x000e620008000a00 */
[C---:B------:R-:W-:Y:S01]  /*0650*/  IADD3 R0, P0, PT, R5.reuse, R10, RZ ;  /* 0x0000000a05007210 */ /* 0x040fe20007f1e0ff */
[----:B------:R-:W-:-:S04]  /*0660*/  VIADD R5, R5, 0x4 ;  /* 0x0000000405057836 */ /* 0x000fc80000000000 */
[----:B0-----:R-:W-:Y:S01]  /*0670*/  IMAD.X R3, RZ, RZ, R13, P0 ;  /* 0x000000ffff037224 */ /* 0x001fe200000e060d */
[----:B-1----:R-:W-:-:S04]  /*0680*/  LEA R2, P0, R0, UR4, 0x2 ;  /* 0x0000000400027c11 */ /* 0x002fc8000f8010ff */
[----:B------:R-:W-:-:S05]  /*0690*/  LEA.HI.X R3, R0, UR5, R3, 0x2, P0 ;  /* 0x0000000500037c11 */ /* 0x000fca00080f1403 */
[----:B------:R1:W-:Y:S04]  /*06a0*/  STG.E desc[UR6][R2.64], RZ ;  /* 0x000000ff02007986 */ /* 0x0003e8000c101906 */
[----:B------:R1:W-:Y:S04]  /*06b0*/  STG.E desc[UR6][R2.64+0x4], RZ ;  /* 0x000004ff02007986 */ /* 0x0003e8000c101906 */
[----:B------:R1:W-:Y:S04]  /*06c0*/  STG.E desc[UR6][R2.64+0x8], RZ ;  /* 0x000008ff02007986 */ /* 0x0003e8000c101906 */
[----:B------:R1:W-:Y:S02]  /*06d0*/  STG.E desc[UR6][R2.64+0xc], RZ ;  /* 0x00000cff02007986 */ /* 0x0003e4000c101906 */
.L_x_3:
[----:B------:R-:W-:Y:S05]  /*06e0*/  @!P1 EXIT ;  /* 0x000000000000994d */ /* 0x000fea0003800000 */
[----:B------:R-:W-:Y:S02]  /*06f0*/  ISETP.NE.AND P0, PT, R4, 0x1, PT ;  /* 0x000000010400780c */ /* 0x000fe40003f05270 */
[----:B------:R-:W-:-:S04]  /*0700*/  LOP3.LUT R0, R9, 0x1, RZ, 0xc0, !PT ;  /* 0x0000000109007812 */ /* 0x000fc800078ec0ff */
[----:B------:R-:W-:-:S07]  /*0710*/  ISETP.NE.U32.AND P1, PT, R0, 0x1, PT ;  /* 0x000000010000780c */ /* 0x000fce0003f25070 */
[----:B------:R-:W-:Y:S06]  /*0720*/  @!P0 BRA `(.L_x_4) ;  /* 0x0000000000208947 */ /* 0x000fec0003800000 */
[----:B------:R-:W2:Y:S01]  /*0730*/  LDCU.64 UR4, c[0x0][0x3d8] ;  /* 0x00007b00ff0477ac */ /* 0x000ea20008000a00 */
[C---:B------:R-:W-:Y:S01]  /*0740*/  IADD3 R0, P0, PT, R5.reuse, R10, RZ ;  /* 0x0000000a05007210 */ /* 0x040fe20007f1e0ff */
[----:B------:R-:W-:-:S04]  /*0750*/  VIADD R5, R5, 0x2 ;  /* 0x0000000205057836 */ /* 0x000fc80000000000 */
[----:B01----:R-:W-:Y:S01]  /*0760*/  IMAD.X R3, RZ, RZ, R13, P0 ;  /* 0x000000ffff037224 */ /* 0x003fe200000e060d */
[----:B--2---:R-:W-:-:S04]  /*0770*/  LEA R2, P0, R0, UR4, 0x2 ;  /* 0x0000000400027c11 */ /* 0x004fc8000f8010ff */
[----:B------:R-:W-:-:S05]  /*0780*/  LEA.HI.X R3, R0, UR5, R3, 0x2, P0 ;  /* 0x0000000500037c11 */ /* 0x000fca00080f1403 */
[----:B------:R2:W-:Y:S04]  /*0790*/  STG.E desc[UR6][R2.64], RZ ;  /* 0x000000ff02007986 */ /* 0x0005e8000c101906 */
[----:B------:R2:W-:Y:S02]  /*07a0*/  STG.E desc[UR6][R2.64+0x4], RZ ;  /* 0x000004ff02007986 */ /* 0x0005e4000c101906 */
.L_x_4:
[----:B------:R-:W-:Y:S05]  /*07b0*/  @P1 EXIT ;  /* 0x000000000000194d */ /* 0x000fea0003800000 */
[----:B------:R-:W0:Y:S01]  /*07c0*/  LDCU.64 UR4, c[0x0][0x3d8] ;  /* 0x00007b00ff0477ac */ /* 0x000e220008000a00 */
[----:B------:R-:W-:-:S05]  /*07d0*/  IADD3 R5, P0, PT, R5, R10, RZ ;  /* 0x0000000a05057210 */ /* 0x000fca0007f1e0ff */
[----:B------:R-:W-:Y:S01]  /*07e0*/  IMAD.X R0, RZ, RZ, R13, P0 ;  /* 0x000000ffff007224 */ /* 0x000fe200000e060d */
[----:B012---:R-:W-:-:S04]  /*07f0*/  LEA R2, P0, R5, UR4, 0x2 ;  /* 0x0000000405027c11 */ /* 0x007fc8000f8010ff */
[----:B------:R-:W-:-:S05]  /*0800*/  LEA.HI.X R3, R5, UR5, R0, 0x2, P0 ;  /* 0x0000000505037c11 */ /* 0x000fca00080f1400 */
[----:B------:R-:W-:Y:S01]  /*0810*/  STG.E desc[UR6][R2.64], RZ ;  /* 0x000000ff02007986 */ /* 0x000fe2000c101906 */
[----:B------:R-:W-:Y:S05]  /*0820*/  EXIT ;  /* 0x000000000000794d */ /* 0x000fea0003800000 */
.L_x_0:
[----:B------:R-:W0:Y:S01]  /*0830*/  LDCU.64 UR4, c[0x0][0x380] ;  /* 0x00007000ff0477ac */ /* 0x000e220008000a00 */
[----:B------:R-:W1:Y:S01]  /*0840*/  LDC R6, c[0x0][0x3d0] ;  /* 0x0000f400ff067b82 */ /* 0x000e620000000800 */
[----:B------:R-:W2:Y:S01]  /*0850*/  LDCU.64 UR10, c[0x0][0x398] ;  /* 0x00007300ff0a77ac */ /* 0x000ea20008000a00 */
[----:B0-----:R-:W-:Y:S02]  /*0860*/  LEA R20, P0, R2, UR4, 0x2 ;  /* 0x0000000402147c11 */ /* 0x001fe4000f8010ff */
[----:B--2---:R-:W-:Y:S02]  /*0870*/  LEA R18, P1, R4, UR10, 0x2 ;  /* 0x0000000a04127c11 */ /* 0x004fe4000f8210ff */
[----:B------:R-:W-:Y:S02]  /*0880*/  LEA.HI.X R21, R2, UR5, R3, 0x2, P0 ;  /* 0x0000000502157c11 */ /* 0x000fe400080f1403 */
[----:B------:R-:W-:Y:S01]  /*0890*/  LEA.HI.X R19, R4, UR11, R5, 0x2, P1 ;  /* 0x0000000b04137c11 */ /* 0x000fe200088f1405 */
[----:B------:R-:W-:-:S04]  /*08a0*/  IMAD.WIDE R2, R9, 0x4, R20 ;  /* 0x0000000409027825 */ /* 0x000fc800078e0214 */
[C---:B------:R-:W-:Y:S02]  /*08b0*/  IMAD.WIDE R4, R9.reuse, 0x4, R18 ;  /* 0x0000000409047825 */ /* 0x040fe400078e0212 */
[----:B------:R-:W2:Y:S04]  /*08c0*/  LDG.E.CONSTANT R2, desc[UR6][R2.64+-0x4] ;  /* 0xfffffc0602027981 */ /* 0x000ea8000c1e9900 */
[----:B------:R-:W2:Y:S01]  /*08d0*/  LDG.E.CONSTANT R5, desc[UR6][R4.64+-0x4] ;  /* 0xfffffc0604057981 */ /* 0x000ea2000c1e9900 */
[----:B------:R-:W-:Y:S01]  /*08e0*/  ULOP3.LUT UR4, URZ, UR9, URZ, 0x33, !UPT ;  /* 0x00000009ff047292 */ /* 0x000fe2000f8e33ff */
[----:B------:R-:W-:Y:S01]  /*08f0*/  BSSY.RECONVERGENT B1, `(.L_x_5) ;  /* 0x000010c000017945 */ /* 0x000fe20003800200 */
[----:B------:R-:W-:Y:S01]  /*0900*/  IADD3 R8, PT, PT, -R9, UR8, RZ ;  /* 0x0000000809087c10 */ /* 0x000fe2000fffe1ff */
[----:B------:R-:W-:Y:S01]  /*0910*/  IMAD.MOV.U32 R46, RZ, RZ, 0x3f800000 ;  /* 0x3f800000ff2e7424 */ /* 0x000fe200078e00ff */
[----:B------:R-:W-:Y:S01]  /*0920*/  UIADD3 UR4, UPT, UPT, UR4, UR8, URZ ;  /* 0x0000000804047290 */ /* 0x000fe2000fffe0ff */
[----:B------:R-:W-:Y:S01]  /*0930*/  IMAD.MOV.U32 R45, RZ, RZ, RZ ;  /* 0x000000ffff2d7224 */ /* 0x000fe200078e00ff */
[----:B------:R-:W-:Y:S01]  /*0940*/  CS2R R16, SRZ ;  /* 0x0000000000107805 */ /* 0x000fe2000001ff00 */
[----:B------:R-:W-:Y:S01]  /*0950*/  IMAD.MOV.U32 R7, RZ, RZ, RZ ;  /* 0x000000ffff077224 */ /* 0x000fe200078e00ff */
[----:B------:R-:W-:Y:S01]  /*0960*/  CS2R R40, SRZ ;  /* 0x0000000000287805 */ /* 0x000fe2000001ff00 */
[----:B------:R-:W-:Y:S01]  /*0970*/  IMAD.MOV.U32 R24, RZ, RZ, 0x1 ;  /* 0x00000001ff187424 */ /* 0x000fe200078e00ff */
[----:B------:R-:W-:Y:S01]  /*0980*/  ISETP.NE.AND P2, PT, R0, UR4, PT ;  /* 0x0000000400007c0c */ /* 0x000fe2000bf45270 */
[----:B------:R-:W-:-:S02]  /*0990*/  IMAD.MOV.U32 R25, RZ, RZ, RZ ;  /* 0x000000ffff197224 */ /* 0x000fc400078e00ff */
[----:B-1----:R-:W-:Y:S01]  /*09a0*/  FADD R6, -R6, 1 ;  /* 0x3f80000006067421 */ /* 0x002fe20000000100 */
[----:B------:R-:W-:Y:S01]  /*09b0*/  IMAD.MOV.U32 R47, RZ, RZ, 0x3f800000 ;  /* 0x3f800000ff2f7424 */ /* 0x000fe200078e00ff */
[CC--:B--2---:R-:W-:Y:S02]  /*09c0*/  FSETP.GEU.AND P1, PT, R2.reuse, R5.reuse, PT ;  /* 0x000000050200720b */ /* 0x0c4fe40003f2e000 */
[----:B------:R-:W-:Y:S02]  /*09d0*/  FSETP.GT.AND P0, PT, R2, R5, PT ;  /* 0x000000050200720b */ /* 0x000fe40003f04000 */
[----:B------:R-:W-:-:S04]  /*09e0*/  SEL R5, RZ, 0xffffffff, P1 ;  /* 0xffffffffff057807 */ /* 0x000fc80000800000 */
[----:B------:R-:W-:Y:S01]  /*09f0*/  SEL R5, R5, 0x1, !P0 ;  /* 0x0000000105057807 */ /* 0x000fe20004000000 */
[----:B------:R-:W-:Y:S06]  /*0a00*/  @!P2 BRA `(.L_x_6) ;  /* 0x0000000c00e8a947 */ /* 0x000fec0003800000 */
[----:B------:R-:W-:Y:S01]  /*0a10*/  LOP3.LUT R2, R8, 0xfffffffe, RZ, 0xc0, !PT ;  /* 0xfffffffe08027812 */ /* 0x000fe200078ec0ff */
[----:B------:R-:W-:Y:S01]  /*0a20*/  BSSY.RECONVERGENT B0, `(.L_x_7) ;  /* 0x00000f6000007945 */ /* 0x000fe20003800200 */
[----:B------:R-:W-:Y:S01]  /*0a30*/  IMAD.MOV.U32 R46, RZ, RZ, 0x3f800000 ;  /* 0x3f800000ff2e7424 */ /* 0x000fe200078e00ff */
[----:B------:R-:W-:Y:S01]  /*0a40*/  CS2R R16, SRZ ;  /* 0x0000000000107805 */ /* 0x000fe2000001ff00 */
[----:B------:R-:W-:Y:S02]  /*0a50*/  IMAD.MOV.U32 R45, RZ, RZ, RZ ;  /* 0x000000ffff2d7224 */ /* 0x000fe400078e00ff */
[----:B------:R-:W-:Y:S02]  /*0a60*/  IMAD.MOV.U32 R7, RZ, RZ, RZ ;  /* 0x000000ffff077224 */ /* 0x000fe400078e00ff */
[----:B------:R-:W-:Y:S02]  /*0a70*/  IMAD.MOV.U32 R4, RZ, RZ, RZ ;  /* 0x000000ffff047224 */ /* 0x000fe400078e00ff */
[----:B------:R-:W-:-:S02]  /*0a80*/  IMAD.MOV.U32 R3, RZ, RZ, RZ ;  /* 0x000000ffff037224 */ /* 0x000fc400078e00ff */
[----:B------:R-:W-:-:S07]  /*0a90*/  IMAD.MOV R2, RZ, RZ, -R2 ;  /* 0x000000ffff027224 */ /* 0x000fce00078e0a02 */
.L_x_28:
[----:B------:R-:W-:-:S04]  /*0aa0*/  IMAD.WIDE R26, R11, UR12, RZ ;  /* 0x0000000c0b1a7c25 */ /* 0x000fc8000f8e02ff */
[----:B------:R-:W-:Y:S01]  /*0ab0*/  IMAD.WIDE R28, R12, UR12, RZ ;  /* 0x0000000c0c1c7c25 */ /* 0x000fe2000f8e02ff */
[----:B------:R-:W-:Y:S02]  /*0ac0*/  LEA R14, P0, R26, UR16, 0x2 ;  /* 0x000000101a0e7c11 */ /* 0x000fe4000f8010ff */
[----:B------:R-:W-:Y:S02]  /*0ad0*/  LEA R24, P1, R28, UR14, 0x2 ;  /* 0x0000000e1c187c11 */ /* 0x000fe4000f8210ff */
[----:B------:R-:W-:Y:S02]  /*0ae0*/  LEA.HI.X R15, R26, UR17, R27, 0x2, P0 ;  /* 0x000000111a0f7c11 */ /* 0x000fe400080f141b */
[----:B------:R-:W-:Y:S01]  /*0af0*/  LEA.HI.X R25, R28, UR15, R29, 0x2, P1 ;  /* 0x0000000f1c197c11 */ /* 0x000fe200088f141d */
[----:B------:R-:W-:-:S04]  /*0b00*/  IMAD.WIDE R14, R9, 0x4, R14 ;  /* 0x00000004090e7825 */ /* 0x000fc800078e020e */
[----:B------:R-:W-:Y:S02]  /*0b10*/  IMAD.WIDE R24, R9, 0x4, R24 ;  /* 0x0000000409187825 */ /* 0x000fe400078e0218 */
[----:B------:R-:W2:Y:S04]  /*0b20*/  LDG.E.CONSTANT R15, desc[UR6][R14.64] ;  /* 0x000000060e0f7981 */ /* 0x000ea8000c1e9900 */
[----:B------:R-:W2:Y:S01]  /*0b30*/  LDG.E.CONSTANT R24, desc[UR6][R24.64] ;  /* 0x0000000618187981 */ /* 0x000ea2000c1e9900 */
[----:B------:R-:W-:Y:S01]  /*0b40*/  IADD3 R2, PT, PT, R2, 0x2, RZ ;  /* 0x0000000202027810 */ /* 0x000fe20007ffe0ff */
[----:B------:R-:W-:Y:S03]  /*0b50*/  BSSY.RECONVERGENT B2, `(.L_x_8) ;  /* 0x000001f000027945 */ /* 0x000fe60003800200 */
[----:B------:R-:W-:-:S02]  /*0b60*/  ISETP.NE.AND P2, PT, R2, RZ, PT ;  /* 0x000000ff0200720c */ /* 0x000fc40003f45270 */
[CC--:B--2---:R-:W-:Y:S02]  /*0b70*/  FSETP.GEU.AND P1, PT, R24.reuse, R15.reuse, PT ;  /* 0x0000000f1800720b */ /* 0x0c4fe40003f2e000 */
[----:B------:R-:W-:Y:S02]  /*0b80*/  FSETP.GT.AND P0, PT, R24, R15, PT ;  /* 0x0000000f1800720b */ /* 0x000fe40003f04000 */
[----:B------:R-:W-:-:S04]  /*0b90*/  SEL R0, RZ, 0xffffffff, P1 ;  /* 0xffffffffff007807 */ /* 0x000fc80000800000 */
[----:B------:R-:W-:-:S04]  /*0ba0*/  SEL R26, R0, 0x1, !P0 ;  /* 0x00000001001a7807 */ /* 0x000fc80004000000 */
[----:B------:R-:W-:-:S13]  /*0bb0*/  ISETP.NE.AND P0, PT, R26, R5, PT ;  /* 0x000000051a00720c */ /* 0x000fda0003f05270 */
[----:B------:R-:W-:Y:S05]  /*0bc0*/  @!P0 BRA `(.L_x_9) ;  /* 0x00000000005c8947 */ /* 0x000fea0003800000 */
[----:B------:R-:W-:-:S04]  /*0bd0*/  FSETP.NE.AND P0, PT, R24, R15, PT ;  /* 0x0000000f1800720b */ /* 0x000fc80003f05000 */
[----:B------:R-:W-:-:S13]  /*0be0*/  ISETP.NE.OR P1, PT, R5, RZ, !P0 ;  /* 0x000000ff0500720c */ /* 0x000fda0004725670 */
[----:B------:R-:W0:Y:S01]  /*0bf0*/  @!P1 LDC R0, c[0x0][0x3d0] ;  /* 0x0000f400ff009b82 */ /* 0x000e220000000800 */
[----:B------:R-:W-:Y:S02]  /*0c00*/  @!P1 VIADD R7, R7, 0x1 ;  /* 0x0000000107079836 */ /* 0x000fe40000000000 */
[----:B------:R-:W-:Y:S01]  /*0c10*/  @!P1 IMAD.MOV.U32 R5, RZ, RZ, R26 ;  /* 0x000000ffff059224 */ /* 0x000fe200078e001a */
[----:B0-----:R-:W-:-:S13]  /*0c20*/  FSETP.GT.AND P3, PT, R0, RZ, !P1 ;  /* 0x000000ff0000720b */ /* 0x001fda0004f64000 */
[----:B------:R-:W-:Y:S01]  /*0c30*/  @P3 FMUL R47, R6, R47 ;  /* 0x0000002f062f3220 */ /* 0x000fe20000400000 */
[----:B------:R-:W-:Y:S06]  /*0c40*/  @!P1 BRA `(.L_x_9) ;  /* 0x00000000003c9947 */ /* 0x000fec0003800000 */
[----:B------:R-:W-:-:S04]  /*0c50*/  ISETP.NE.AND P1, PT, R26, RZ, PT ;  /* 0x000000ff1a00720c */ /* 0x000fc80003f25270 */
[----:B------:R-:W-:-:S13]  /*0c60*/  ISETP.EQ.OR P1, PT, R5, RZ, P1 ;  /* 0x000000ff0500720c */ /* 0x000fda0000f22670 */
[----:B------:R-:W0:Y:S01]  /*0c70*/  @!P1 LDC R0, c[0x0][0x3d0] ;  /* 0x0000f400ff009b82 */ /* 0x000e220000000800 */
[----:B------:R-:W-:Y:S02]  /*0c80*/  @!P1 VIADD R7, R7, 0x1 ;  /* 0x0000000107079836 */ /* 0x000fe40000000000 */
[----:B------:R-:W-:Y:S01]  /*0c90*/  @!P1 IMAD.MOV.U32 R5, RZ, RZ, RZ ;  /* 0x000000ffff059224 */ /* 0x000fe200078e00ff */
[----:B0-----:R-:W-:-:S13]  /*0ca0*/  FSETP.GT.AND P3, PT, R0, RZ, !P1 ;  /* 0x000000ff0000720b */ /* 0x001fda0004f64000 */
[----:B------:R-:W-:Y:S01]  /*0cb0*/  @P3 FMUL R47, R6, R47 ;  /* 0x0000002f062f3220 */ /* 0x000fe20000400000 */
[----:B------:R-:W-:Y:S06]  /*0cc0*/  @!P1 BRA `(.L_x_9) ;  /* 0x00000000001c9947 */ /* 0x000fec0003800000 */
[----:B------:R-:W-:-:S13]  /*0cd0*/  ISETP.EQ.OR P0, PT, R5, RZ, !P0 ;  /* 0x000000ff0500720c */ /* 0x000fda0004702670 */
[----:B------:R-:W0:Y:S01]  /*0ce0*/  @!P0 LDC R0, c[0x0][0x3d0] ;  /* 0x0000f400ff008b82 */ /* 0x000e220000000800 */
[----:B------:R-:W-:Y:S02]  /*0cf0*/  @!P0 IMAD.MOV.U32 R5, RZ, RZ, R26 ;  /* 0x000000ffff058224 */ /* 0x000fe400078e001a */
[----:B------:R-:W-:Y:S01]  /*0d00*/  @!P0 VIADD R7, R7, 0x2 ;  /* 0x0000000207078836 */ /* 0x000fe20000000000 */
[----:B0-----:R-:W-:Y:S01]  /*0d10*/  FSETP.GT.AND P1, PT, R0, RZ, !P0 ;  /* 0x000000ff0000720b */ /* 0x001fe20004724000 */
[----:B------:R-:W-:-:S12]  /*0d20*/  @!P0 FMUL R0, R6, R6 ;  /* 0x0000000606008220 */ /* 0x000fd80000400000 */
[----:B------:R-:W-:-:S07]  /*0d30*/  @P1 FMUL R47, R47, R0 ;  /* 0x000000002f2f1220 */ /* 0x000fce0000400000 */
.L_x_9:
[----:B------:R-:W-:Y:S05]  /*0d40*/  BSYNC.RECONVERGENT B2 ;  /* 0x0000000000027941 */ /* 0x000fea0003800200 */
.L_x_8:
[----:B------:R-:W0:Y:S02]  /*0d50*/  LDC.64 R24, c[0x0][0x3c0] ;  /* 0x0000f000ff187b82 */ /* 0x000e240000000a00 */
[----:B0-----:R-:W-:-:S05]  /*0d60*/  IMAD.WIDE R24, R9, 0x4, R24 ;  /* 0x0000000409187825 */ /* 0x001fca00078e0218 */
[----:B------:R-:W2:Y:S04]  /*0d70*/  LDG.E.CONSTANT R27, desc[UR6][R24.64+-0x4] ;  /* 0xfffffc06181b7981 */ /* 0x000ea8000c1e9900 */
[----:B------:R-:W3:Y:S01]  /*0d80*/  LDG.E.CONSTANT R0, desc[UR6][R24.64] ;  /* 0x0000000618007981 */ /* 0x000ee2000c1e9900 */
[----:B------:R-:W-:Y:S01]  /*0d90*/  BSSY.RECONVERGENT B4, `(.L_x_10) ;  /* 0x000000d000047945 */ /* 0x000fe20003800200 */
[----:B--2---:R-:W0:Y:S08]  /*0da0*/  MUFU.RCP R13, R27 ;  /* 0x0000001b000d7308 */ /* 0x004e300000001000 */
[----:B---3--:R-:W1:Y:S01]  /*0db0*/  FCHK P0, R0, R27 ;  /* 0x0000001b00007302 */ /* 0x008e620000000000 */
[----:B0-----:R-:W-:-:S04]  /*0dc0*/  FFMA R14, -R27, R13, 1 ;  /* 0x3f8000001b0e7423 */ /* 0x001fc8000000010d */
[----:B------:R-:W-:-:S04]  /*0dd0*/  FFMA R13, R13, R14, R13 ;  /* 0x0000000e0d0d7223 */ /* 0x000fc8000000000d */
[----:B------:R-:W-:-:S04]  /*0de0*/  FFMA R14, R0, R13, RZ ;  /* 0x0000000d000e7223 */ /* 0x000fc800000000ff */
[----:B------:R-:W-:-:S04]  /*0df0*/  FFMA R15, -R27, R14, R0 ;  /* 0x0000000e1b0f7223 */ /* 0x000fc80000000100 */
[----:B------:R-:W-:Y:S01]  /*0e00*/  FFMA R13, R13, R15, R14 ;  /* 0x0000000f0d0d7223 */ /* 0x000fe2000000000e */
[----:B-1----:R-:W-:Y:S06]  /*0e10*/  @!P0 BRA `(.L_x_11) ;  /* 0x0000000000108947 */ /* 0x002fec0003800000 */
[----:B------:R-:W-:Y:S01]  /*0e20*/  IMAD.MOV.U32 R14, RZ, RZ, R27 ;  /* 0x000000ffff0e7224 */ /* 0x000fe200078e001b */
[----:B------:R-:W-:Y:S01]  /*0e30*/  MOV R26, 0xe60 ;  /* 0x00000e60001a7802 */ /* 0x000fe20000000f00 */
[----:B------:R-:W-:-:S07]  /*0e40*/  IMAD.MOV.U32 R13, RZ, RZ, R0 ;  /* 0x000000ffff0d7224 */ /* 0x000fce00078e0000 */
[----:B------:R-:W-:Y:S05]  /*0e50*/  CALL.REL.NOINC `($__internal_2_$__cuda_sm3x_div_rn_noftz_f32_slowpath) ;  /* 0x0000002000347944 */ /* 0x000fea0003c00000 */
.L_x_11:
[----:B------:R-:W-:Y:S05]  /*0e60*/  BSYNC.RECONVERGENT B4 ;  /* 0x0000000000047941 */ /* 0x000fea0003800200 */
.L_x_10:
[----:B------:R-:W-:Y:S01]  /*0e70*/  I2FP.F32.S32 R14, R5 ;  /* 0x00000005000e7245 */ /* 0x000fe20000201400 */
[----:B------:R-:W-:Y:S01]  /*0e80*/  FADD R13, R13, -1 ;  /* 0xbf8000000d0d7421 */ /* 0x000fe20000000000 */
[----:B------:R-:W-:Y:S01]  /*0e90*/  ISETP.NE.AND P0, PT, R5, RZ, PT ;  /* 0x000000ff0500720c */ /* 0x000fe20003f05270 */
[----:B------:R-:W-:Y:S01]  /*0ea0*/  BSSY.RECONVERGENT B4, `(.L_x_12) ;  /* 0x0000019000047945 */ /* 0x000fe20003800200 */
[----:B------:R-:W-:Y:S02]  /*0eb0*/  IMAD.MOV.U32 R38, RZ, RZ, RZ ;  /* 0x000000ffff267224 */ /* 0x000fe400078e00ff */
[----:B------:R-:W-:-:S05]  /*0ec0*/  FMUL R13, R13, R14 ;  /* 0x0000000e0d0d7220 */ /* 0x000fca0000400000 */
[----:B------:R-:W-:-:S05]  /*0ed0*/  FSEL R36, R13, RZ, P0 ;  /* 0x000000ff0d247208 */ /* 0x000fca0000000000 */
[----:B------:R-:W-:-:S04]  /*0ee0*/  FADD R14, R36, 1 ;  /* 0x3f800000240e7421 */ /* 0x000fc80000000000 */
[----:B------:R-:W-:-:S05]  /*0ef0*/  FMUL R47, R14, R47 ;  /* 0x0000002f0e2f7220 */ /* 0x000fca0000400000 */
[----:B------:R-:W-:-:S04]  /*0f00*/  FSETP.GT.AND P1, PT, R47, R46, PT ;  /* 0x0000002e2f00720b */ /* 0x000fc80003f24000 */
[----:B------:R-:W-:-:S04]  /*0f10*/  FSEL R46, R47, R46, P1 ;  /* 0x0000002e2f2e7208 */ /* 0x000fc80000800000 */
[----:B------:R-:W-:-:S13]  /*0f20*/  FSETP.GT.AND P1, PT, R46, RZ, PT ;  /* 0x000000ff2e00720b */ /* 0x000fda0003f24000 */
[----:B------:R-:W-:Y:S05]  /*0f30*/  @!P1 BRA `(.L_x_13) ;  /* 0x00000000003c9947 */ /* 0x000fea0003800000 */
[----:B------:R-:W0:Y:S01]  /*0f40*/  MUFU.RCP R15, R46 ;  /* 0x0000002e000f7308 */ /* 0x000e220000001000 */
[C---:B------:R-:W-:Y:S01]  /*0f50*/  FADD R13, R46.reuse, -R47 ;  /* 0x8000002f2e0d7221 */ /* 0x040fe20000000000 */
[----:B------:R-:W-:Y:S06]  /*0f60*/  BSSY.RECONVERGENT B5, `(.L_x_13) ;  /* 0x000000c000057945 */ /* 0x000fec0003800200 */
[----:B------:R-:W1:Y:S01]  /*0f70*/  FCHK P1, R13, R46 ;  /* 0x0000002e0d007302 */ /* 0x000e620000020000 */
[----:B0-----:R-:W-:-:S04]  /*0f80*/  FFMA R14, -R46, R15, 1 ;  /* 0x3f8000002e0e7423 */ /* 0x001fc8000000010f */
[----:B------:R-:W-:-:S04]  /*0f90*/  FFMA R14, R15, R14, R15 ;  /* 0x0000000e0f0e7223 */ /* 0x000fc8000000000f */
[----:B------:R-:W-:-:S04]  /*0fa0*/  FFMA R15, R13, R14, RZ ;  /* 0x0000000e0d0f7223 */ /* 0x000fc800000000ff */
[----:B------:R-:W-:-:S04]  /*0fb0*/  FFMA R26, -R46, R15, R13 ;  /* 0x0000000f2e1a7223 */ /* 0x000fc8000000010d */
[----:B------:R-:W-:Y:S01]  /*0fc0*/  FFMA R38, R14, R26, R15 ;  /* 0x0000001a0e267223 */ /* 0x000fe2000000000f */
[----:B-1----:R-:W-:Y:S06]  /*0fd0*/  @!P1 BRA `(.L_x_14) ;  /* 0x0000000000109947 */ /* 0x002fec0003800000 */
[----:B------:R-:W-:Y:S01]  /*0fe0*/  IMAD.MOV.U32 R14, RZ, RZ, R46 ;  /* 0x000000ffff0e7224 */ /* 0x000fe200078e002e */
[----:B------:R-:W-:-:S07]  /*0ff0*/  MOV R26, 0x1010 ;  /* 0x00001010001a7802 */ /* 0x000fce0000000f00 */
[----:B------:R-:W-:Y:S05]  /*1000*/  CALL.REL.NOINC `($__internal_2_$__cuda_sm3x_div_rn_noftz_f32_slowpath) ;  /* 0x0000001c00c87944 */ /* 0x000fea0003c00000 */
[----:B------:R-:W-:-:S07]  /*1010*/  IMAD.MOV.U32 R38, RZ, RZ, R13 ;  /* 0x000000ffff267224 */ /* 0x000fce00078e000d */
.L_x_14:
[----:B------:R-:W-:Y:S05]  /*1020*/  BSYNC.RECONVERGENT B5 ;  /* 0x0000000000057941 */ /* 0x000fea0003800200 */
.L_x_13:
[----:B------:R-:W-:Y:S05]  /*1030*/  BSYNC.RECONVERGENT B4 ;  /* 0x0000000000047941 */ /* 0x000fea0003800200 */
.L_x_12:
[----:B------:R-:W-:Y:S01]  /*1040*/  IADD3 R32, P1, PT, R4, 0x1, RZ ;  /* 0x0000000104207810 */ /* 0x000fe20007f3e0ff */
[----:B------:R-:W-:Y:S01]  /*1050*/  IMAD.MOV.U32 R14, RZ, RZ, 0x1 ;  /* 0x00000001ff0e7424 */ /* 0x000fe200078e00ff */
[----:B------:R-:W-:Y:S01]  /*1060*/  F2F.F64.F32 R26, R36 ;  /* 0x00000024001a7310 */ /* 0x000fe20000201800 */
[----:B------:R-:W-:Y:S02]  /*1070*/  BSSY.RECONVERGENT B2, `(.L_x_15) ;  /* 0x0000017000027945 */ /* 0x000fe40003800200 */
[----:B------:R-:W-:Y:S01]  /*1080*/  IMAD.X R33, RZ, RZ, R3, P1 ;  /* 0x000000ffff217224 */ /* 0x000fe200008e0603 */
[----:B------:R-:W-:-:S04]  /*1090*/  FSETP.GT.AND P1, PT, R38, R45, PT ;  /* 0x0000002d2600720b */ /* 0x000fc80003f24000 */
[----:B------:R-:W-:Y:S01]  /*10a0*/  FSEL R45, R38, R45, P1 ;  /* 0x0000002d262d7208 */ /* 0x000fe20000800000 */
[----:B------:R-:W0:Y:S08]  /*10b0*/  I2F.F64.U64 R32, R32 ;  /* 0x0000002000207312 */ /* 0x000e300000301800 */
[----:B0-----:R-:W0:Y:S02]  /*10c0*/  MUFU.RCP64H R15, R33 ;  /* 0x00000021000f7308 */ /* 0x001e240000001800 */
[----:B0-----:R-:W-:-:S08]  /*10d0*/  DFMA R28, -R32, R14, 1 ;  /* 0x3ff00000201c742b */ /* 0x001fd0000000010e */
[----:B------:R-:W-:-:S08]  /*10e0*/  DFMA R28, R28, R28, R28 ;  /* 0x0000001c1c1c722b */ /* 0x000fd0000000001c */
[----:B------:R-:W-:Y:S02]  /*10f0*/  DFMA R14, R14, R28, R14 ;  /* 0x0000001c0e0e722b */ /* 0x000fe4000000000e */
[----:B------:R-:W-:-:S06]  /*1100*/  DADD R28, R26, -R40 ;  /* 0x000000001a1c7229 */ /* 0x000fcc0000000828 */
[----:B------:R-:W-:-:S04]  /*1110*/  DFMA R34, -R32, R14, 1 ;  /* 0x3ff000002022742b */ /* 0x000fc8000000010e */
[----:B------:R-:W-:-:S04]  /*1120*/  FSETP.GEU.AND P4, PT, |R29|, 6.5827683646048100446e-37, PT ;  /* 0x036000001d00780b */ /* 0x000fc80003f8e200 */
[----:B------:R-:W-:-:S08]  /*1130*/  DFMA R34, R14, R34, R14 ;  /* 0x000000220e22722b */ /* 0x000fd0000000000e */
[----:B------:R-:W-:-:S08]  /*1140*/  DMUL R30, R28, R34 ;  /* 0x000000221c1e7228 */ /* 0x000fd00000000000 */
[----:B------:R-:W-:-:S08]  /*1150*/  DFMA R14, -R32, R30, R28 ;  /* 0x0000001e200e722b */ /* 0x000fd0000000011c */
[----:B------:R-:W-:-:S10]  /*1160*/  DFMA R30, R34, R14, R30 ;  /* 0x0000000e221e722b */ /* 0x000fd4000000001e */
[----:B------:R-:W-:-:S05]  /*1170*/  FFMA R13, RZ, R33, R31 ;  /* 0x00000021ff0d7223 */ /* 0x000fca000000001f */
[----:B------:R-:W-:-:S13]  /*1180*/  FSETP.GT.AND P3, PT, |R13|, 1.469367938527859385e-39, PT ;  /* 0x001000000d00780b */ /* 0x000fda0003f64200 */
[----:B------:R-:W-:Y:S05]  /*1190*/  @P3 BRA P4, `(.L_x_16) ;  /* 0x0000000000103947 */ /* 0x000fea0002000000 */
[----:B------:R-:W-:Y:S01]  /*11a0*/  IMAD.MOV.U32 R34, RZ, RZ, R28 ;  /* 0x000000ffff227224 */ /* 0x000fe200078e001c */
[----:B------:R-:W-:Y:S01]  /*11b0*/  MOV R14, 0x11e0 ;  /* 0x000011e0000e7802 */ /* 0x000fe20000000f00 */
[----:B------:R-:W-:-:S07]  /*11c0*/  IMAD.MOV.U32 R35, RZ, RZ, R29 ;  /* 0x000000ffff237224 */ /* 0x000fce00078e001d */
[----:B------:R-:W-:Y:S05]  /*11d0*/  CALL.REL.NOINC `($__internal_0_$__cuda_sm20_div_rn_f64_full) ;  /* 0x0000001400247944 */ /* 0x000fea0003c00000 */
.L_x_16:
[----:B------:R-:W-:Y:S05]  /*11e0*/  BSYNC.RECONVERGENT B2 ;  /* 0x0000000000027941 */ /* 0x000fea0003800200 */
.L_x_15:
        /* <DEDUP_REMOVED lines=10> */
[----:B------:R-:W-:Y:S01]  /*1290*/  DADD R40, R30, R40 ;  /* 0x000000001e287229 */ /* 0x000fe20000000028 */
[----:B------:R-:W-:Y:S07]  /*12a0*/  BSSY.RECONVERGENT B2, `(.L_x_17) ;  /* 0x000001f000027945 */ /* 0x000fee0003800200 */
[----:B------:R-:W-:-:S08]  /*12b0*/  DADD R26, R26, -R40 ;  /* 0x000000001a1a7229 */ /* 0x000fd00000000828 */
[----:B------:R-:W-:Y:S01]  /*12c0*/  DFMA R16, R28, R26, R16 ;  /* 0x0000001a1c10722b */ /* 0x000fe20000000010 */
[CC--:B--2---:R-:W-:Y:S02]  /*12d0*/  FSETP.GEU.AND P3, PT, R34.reuse, R33.reuse, PT ;  /* 0x000000212200720b */ /* 0x0c4fe40003f6e000 */
[----:B------:R-:W-:Y:S02]  /*12e0*/  FSETP.GT.AND P1, PT, R34, R33, PT ;  /* 0x000000212200720b */ /* 0x000fe40003f24000 */
[----:B------:R-:W-:-:S04]  /*12f0*/  SEL R13, RZ, 0xffffffff, P3 ;  /* 0xffffffffff0d7807 */ /* 0x000fc80001800000 */
[----:B------:R-:W-:-:S04]  /*1300*/  SEL R14, R13, 0x1, !P1 ;  /* 0x000000010d0e7807 */ /* 0x000fc80004800000 */
[----:B------:R-:W-:-:S13]  /*1310*/  ISETP.NE.AND P1, PT, R14, R5, PT ;  /* 0x000000050e00720c */ /* 0x000fda0003f25270 */
[----:B------:R-:W-:Y:S05]  /*1320*/  @!P1 BRA `(.L_x_18) ;  /* 0x0000000000589947 */ /* 0x000fea0003800000 */
[----:B------:R-:W-:-:S13]  /*1330*/  FSETP.NE.AND P1, PT, R34, R33, PT ;  /* 0x000000212200720b */ /* 0x000fda0003f25000 */
[----:B------:R-:W-:Y:S05]  /*1340*/  @!P0 BRA P1, `(.L_x_19) ;  /* 0x0000000000408947 */ /* 0x000fea0000800000 */
[----:B------:R-:W-:Y:S02]  /*1350*/  ISETP.NE.AND P1, PT, R14, RZ, PT ;  /* 0x000000ff0e00720c */ /* 0x000fe40003f25270 */
[----:B------:R-:W-:-:S13]  /*1360*/  ISETP.NE.AND P3, PT, R5, RZ, PT ;  /* 0x000000ff0500720c */ /* 0x000fda0003f65270 */
[----:B------:R-:W-:Y:S05]  /*1370*/  @!P1 BRA P3, `(.L_x_20) ;  /* 0x0000000000209947 */ /* 0x000fea0001800000 */
[----:B------:R-:W-:-:S13]  /*1380*/  FSETP.EQU.OR P0, PT, R34, R33, !P0 ;  /* 0x000000212200720b */ /* 0x000fda000470a400 */
[----:B------:R-:W-:Y:S05]  /*1390*/  @P0 BRA `(.L_x_18) ;  /* 0x00000000003c0947 */ /* 0x000fea0003800000 */
[----:B------:R-:W-:Y:S01]  /*13a0*/  FSETP.LT.AND P0, PT, RZ, UR13, PT ;  /* 0x0000000dff007c0b */ /* 0x000fe2000bf01000 */
[----:B------:R-:W-:Y:S01]  /*13b0*/  FMUL R26, R6, R6 ;  /* 0x00000006061a7220 */ /* 0x000fe20000400000 */
[----:B------:R-:W-:Y:S02]  /*13c0*/  VIADD R7, R7, 0x2 ;  /* 0x0000000207077836 */ /* 0x000fe40000000000 */
[----:B------:R-:W-:-:S09]  /*13d0*/  IMAD.MOV.U32 R5, RZ, RZ, R14 ;  /* 0x000000ffff057224 */ /* 0x000fd200078e000e */
[----:B------:R-:W-:Y:S01]  /*13e0*/  @P0 FMUL R47, R26, R47 ;  /* 0x0000002f1a2f0220 */ /* 0x000fe20000400000 */
[----:B------:R-:W-:Y:S06]  /*13f0*/  BRA `(.L_x_18) ;  /* 0x0000000000247947 */ /* 0x000fec0003800000 */
.L_x_20:
[----:B------:R-:W-:Y:S01]  /*1400*/  FSETP.LT.AND P0, PT, RZ, UR13, PT ;  /* 0x0000000dff007c0b */ /* 0x000fe2000bf01000 */
[----:B------:R-:W-:Y:S01]  /*1410*/  IMAD.MOV.U32 R5, RZ, RZ, RZ ;  /* 0x000000ffff057224 */ /* 0x000fe200078e00ff */
[----:B------:R-:W-:-:S11]  /*1420*/  IADD3 R7, PT, PT, R7, 0x1, RZ ;  /* 0x0000000107077810 */ /* 0x000fd60007ffe0ff */
[----:B------:R-:W-:Y:S01]  /*1430*/  @P0 FMUL R47, R6, R47 ;  /* 0x0000002f062f0220 */ /* 0x000fe20000400000 */
[----:B------:R-:W-:Y:S06]  /*1440*/  BRA `(.L_x_18) ;  /* 0x0000000000107947 */ /* 0x000fec0003800000 */
.L_x_19:
[----:B------:R-:W-:Y:S01]  /*1450*/  FSETP.LT.AND P0, PT, RZ, UR13, PT ;  /* 0x0000000dff007c0b */ /* 0x000fe2000bf01000 */
[----:B------:R-:W-:Y:S02]  /*1460*/  VIADD R7, R7, 0x1 ;  /* 0x0000000107077836 */ /* 0x000fe40000000000 */
[----:B------:R-:W-:-:S10]  /*1470*/  IMAD.MOV.U32 R5, RZ, RZ, R14 ;  /* 0x000000ffff057224 */ /* 0x000fd400078e000e */
[----:B------:R-:W-:-:S07]  /*1480*/  @P0 FMUL R47, R6, R47 ;  /* 0x0000002f062f0220 */ /* 0x000fce0000400000 */
.L_x_18:
[----:B------:R-:W-:Y:S05]  /*1490*/  BSYNC.RECONVERGENT B2 ;  /* 0x0000000000027941 */ /* 0x000fea0003800200 */
.L_x_17:
[----:B------:R-:W2:Y:S01]  /*14a0*/  LDG.E.CONSTANT R13, desc[UR6][R24.64+0x4] ;  /* 0x00000406180d7981 */ /* 0x000ea2000c1e9900 */
[----:B------:R-:W0:Y:S01]  /*14b0*/  MUFU.RCP R15, R0 ;  /* 0x00000000000f7308 */ /* 0x000e220000001000 */
[----:B------:R-:W-:Y:S01]  /*14c0*/  BSSY.RECONVERGENT B4, `(.L_x_21) ;  /* 0x000000c000047945 */ /* 0x000fe20003800200 */
[----:B0-----:R-:W-:-:S04]  /*14d0*/  FFMA R14, -R0, R15, 1 ;  /* 0x3f800000000e7423 */ /* 0x001fc8000000010f */
[----:B------:R-:W-:Y:S02]  /*14e0*/  FFMA R14, R15, R14, R15 ;  /* 0x0000000e0f0e7223 */ /* 0x000fe4000000000f */
[----:B--2---:R-:W0:Y:S02]  /*14f0*/  FCHK P0, R13, R0 ;  /* 0x000000000d007302 */ /* 0x004e240000000000 */
[----:B------:R-:W-:-:S04]  /*1500*/  FFMA R15, R13, R14, RZ ;  /* 0x0000000e0d0f7223 */ /* 0x000fc800000000ff */
[----:B------:R-:W-:-:S04]  /*1510*/  FFMA R26, -R0, R15, R13 ;  /* 0x0000000f001a7223 */ /* 0x000fc8000000010d */
[----:B------:R-:W-:Y:S01]  /*1520*/  FFMA R14, R14, R26, R15 ;  /* 0x0000001a0e0e7223 */ /* 0x000fe2000000000f */
[----:B0-----:R-:W-:Y:S06]  /*1530*/  @!P0 BRA `(.L_x_22) ;  /* 0x0000000000108947 */ /* 0x001fec0003800000 */
[----:B------:R-:W-:Y:S01]  /*1540*/  IMAD.MOV.U32 R14, RZ, RZ, R0 ;  /* 0x000000ffff0e7224 */ /* 0x000fe200078e0000 */
[----:B------:R-:W-:-:S07]  /*1550*/  MOV R26, 0x1570 ;  /* 0x00001570001a7802 */ /* 0x000fce0000000f00 */
[----:B------:R-:W-:Y:S05]  /*1560*/  CALL.REL.NOINC `($__internal_2_$__cuda_sm3x_div_rn_noftz_f32_slowpath) ;  /* 0x0000001800707944 */ /* 0x000fea0003c00000 */
[----:B------:R-:W-:-:S07]  /*1570*/  IMAD.MOV.U32 R14, RZ, RZ, R13 ;  /* 0x000000ffff0e7224 */ /* 0x000fce00078e000d */
.L_x_22:
[----:B------:R-:W-:Y:S05]  /*1580*/  BSYNC.RECONVERGENT B4 ;  /* 0x0000000000047941 */ /* 0x000fea0003800200 */
.L_x_21:
        /* <DEDUP_REMOVED lines=27> */
.L_x_25:
[----:B------:R-:W-:Y:S05]  /*1740*/  BSYNC.RECONVERGENT B5 ;  /* 0x0000000000057941 */ /* 0x000fea0003800200 */
.L_x_24:
[----:B------:R-:W-:Y:S05]  /*1750*/  BSYNC.RECONVERGENT B4 ;  /* 0x0000000000047941 */ /* 0x000fea0003800200 */
.L_x_23:
[----:B------:R-:W-:Y:S01]  /*1760*/  IADD3 R4, P0, PT, R4, 0x2, RZ ;  /* 0x0000000204047810 */ /* 0x000fe20007f1e0ff */
[----:B------:R-:W-:Y:S01]  /*1770*/  IMAD.MOV.U32 R14, RZ, RZ, 0x1 ;  /* 0x00000001ff0e7424 */ /* 0x000fe200078e00ff */
[----:B------:R-:W-:Y:S01]  /*1780*/  F2F.F64.F32 R26, R0 ;  /* 0x00000000001a7310 */ /* 0x000fe20000201800 */
[----:B------:R-:W-:Y:S02]  /*1790*/  BSSY.RECONVERGENT B2, `(.L_x_26) ;  /* 0x0000019000027945 */ /* 0x000fe40003800200 */
[----:B------:R-:W-:Y:S01]  /*17a0*/  IMAD.X R3, RZ, RZ, R3, P0 ;  /* 0x000000ffff037224 */ /* 0x000fe200000e0603 */
[CC--:B------:R-:W-:Y:S01]  /*17b0*/  FSETP.GT.AND P0, PT, R34.reuse, R45.reuse, PT ;  /* 0x0000002d2200720b */ /* 0x0c0fe20003f04000 */
[----:B------:R-:W-:Y:S02]  /*17c0*/  IMAD.MOV.U32 R32, RZ, RZ, R4 ;  /* 0x000000ffff207224 */ /* 0x000fe400078e0004 */
[----:B------:R-:W-:Y:S01]  /*17d0*/  IMAD.MOV.U32 R33, RZ, RZ, R3 ;  /* 0x000000ffff217224 */ /* 0x000fe200078e0003 */
[----:B------:R-:W-:-:S05]  /*17e0*/  FSEL R45, R34, R45, P0 ;  /* 0x0000002d222d7208 */ /* 0x000fca0000000000 */
[----:B------:R-:W0:Y:S08]  /*17f0*/  I2F.F64.U64 R32, R32 ;  /* 0x0000002000207312 */ /* 0x000e300000301800 */
[----:B0-----:R-:W0:Y:S02]  /*1800*/  MUFU.RCP64H R15, R33 ;  /* 0x00000021000f7308 */ /* 0x001e240000001800 */
[----:B0-----:R-:W-:-:S08]  /*1810*/  DFMA R24, -R32, R14, 1 ;  /* 0x3ff000002018742b */ /* 0x001fd0000000010e */
[----:B------:R-:W-:-:S08]  /*1820*/  DFMA R24, R24, R24, R24 ;  /* 0x000000181818722b */ /* 0x000fd00000000018 */
[----:B------:R-:W-:Y:S02]  /*1830*/  DFMA R14, R14, R24, R14 ;  /* 0x000000180e0e722b */ /* 0x000fe4000000000e */
[----:B------:R-:W-:-:S06]  /*1840*/  DADD R24, -R40, R26 ;  /* 0x0000000028187229 */ /* 0x000fcc000000011a */
        /* <DEDUP_REMOVED lines=13> */
.L_x_27:
[----:B------:R-:W-:Y:S05]  /*1920*/  BSYNC.RECONVERGENT B2 ;  /* 0x0000000000027941 */ /* 0x000fea0003800200 */
.L_x_26:
[----:B------:R-:W-:Y:S01]  /*1930*/  DADD R40, R40, R30 ;  /* 0x0000000028287229 */ /* 0x000fe2000000001e */
[----:B------:R-:W-:-:S07]  /*1940*/  VIADD R9, R9, 0x2 ;  /* 0x0000000209097836 */ /* 0x000fce0000000000 */
[----:B------:R-:W-:-:S08]  /*1950*/  DADD R26, R26, -R40 ;  /* 0x000000001a1a7229 */ /* 0x000fd00000000828 */
[----:B------:R-:W-:Y:S01]  /*1960*/  DFMA R16, R24, R26, R16 ;  /* 0x0000001a1810722b */ /* 0x000fe20000000010 */
[----:B------:R-:W-:Y:S10]  /*1970*/  @P2 BRA `(.L_x_28) ;  /* 0xfffffff000482947 */ /* 0x000ff4000383ffff */
[----:B------:R-:W-:Y:S05]  /*1980*/  BSYNC.RECONVERGENT B0 ;  /* 0x0000000000007941 */ /* 0x000fea0003800200 */
.L_x_7:
[----:B------:R-:W-:-:S05]  /*1990*/  IADD3 R24, P0, PT, R4, 0x1, RZ ;  /* 0x0000000104187810 */ /* 0x000fca0007f1e0ff */
[----:B------:R-:W-:-:S08]  /*19a0*/  IMAD.X R25, RZ, RZ, R3, P0 ;  /* 0x000000ffff197224 */ /* 0x000fd000000e0603 */
.L_x_6:
[----:B------:R-:W-:Y:S05]  /*19b0*/  BSYNC.RECONVERGENT B1 ;  /* 0x0000000000017941 */ /* 0x000fea0003800200 */
.L_x_5:
[----:B------:R-:W-:Y:S01]  /*19c0*/  LOP3.LUT R8, R8, 0x1, RZ, 0xc0, !PT ;  /* 0x0000000108087812 */ /* 0x000fe200078ec0ff */
[----:B------:R-:W-:Y:S03]  /*19d0*/  BSSY.RECONVERGENT B0, `(.L_x_29) ;  /* 0x0000075000007945 */ /* 0x000fe60003800200 */
[----:B------:R-:W-:-:S13]  /*19e0*/  ISETP.NE.U32.AND P0, PT, R8, 0x1, PT ;  /* 0x000000010800780c */ /* 0x000fda0003f05070 */
[----:B------:R-:W-:Y:S05]  /*19f0*/  @P0 BRA `(.L_x_30) ;  /* 0x0000000400c80947 */ /* 0x000fea0003800000 */
[----:B------:R-:W-:-:S04]  /*1a00*/  IMAD.WIDE R20, R9, 0x4, R20 ;  /* 0x0000000409147825 */ /* 0x000fc800078e0214 */
[----:B------:R-:W-:Y:S02]  /*1a10*/  IMAD.WIDE R18, R9, 0x4, R18 ;  /* 0x0000000409127825 */ /* 0x000fe400078e0212 */
[----:B------:R-:W2:Y:S04]  /*1a20*/  LDG.E.CONSTANT R20, desc[UR6][R20.64] ;  /* 0x0000000614147981 */ /* 0x000ea8000c1e9900 */
[----:B------:R-:W2:Y:S01]  /*1a30*/  LDG.E.CONSTANT R19, desc[UR6][R18.64] ;  /* 0x0000000612137981 */ /* 0x000ea2000c1e9900 */
[----:B------:R-:W-:Y:S01]  /*1a40*/  BSSY.RECONVERGENT B1, `(.L_x_31) ;  /* 0x0000022000017945 */ /* 0x000fe20003800200 */
[CC--:B--2---:R-:W-:Y:S02]  /*1a50*/  FSETP.GEU.AND P1, PT, R20.reuse, R19.reuse, PT ;  /* 0x000000131400720b */ /* 0x0c4fe40003f2e000 */
[----:B------:R-:W-:-:S02]  /*1a60*/  FSETP.GT.AND P0, PT, R20, R19, PT ;  /* 0x000000131400720b */ /* 0x000fc40003f04000 */
[----:B------:R-:W-:-:S04]  /*1a70*/  SEL R0, RZ, 0xffffffff, P1 ;  /* 0xffffffffff007807 */ /* 0x000fc80000800000 */
[----:B------:R-:W-:-:S04]  /*1a80*/  SEL R0, R0, 0x1, !P0 ;  /* 0x0000000100007807 */ /* 0x000fc80004000000 */
[----:B------:R-:W-:-:S13]  /*1a90*/  ISETP.NE.AND P0, PT, R0, R5, PT ;  /* 0x000000050000720c */ /* 0x000fda0003f05270 */
[----:B------:R-:W-:Y:S05]  /*1aa0*/  @!P0 BRA `(.L_x_32) ;  /* 0x00000000006c8947 */ /* 0x000fea0003800000 */
[----:B------:R-:W-:Y:S02]  /*1ab0*/  FSETP.NE.AND P0, PT, R20, R19, PT ;  /* 0x000000131400720b */ /* 0x000fe40003f05000 */
[----:B------:R-:W-:-:S13]  /*1ac0*/  ISETP.EQ.AND P1, PT, R5, RZ, PT ;  /* 0x000000ff0500720c */ /* 0x000fda0003f22270 */
[----:B------:R-:W-:Y:S05]  /*1ad0*/  @P0 BRA P1, `(.L_x_33) ;  /* 0x00000000004c0947 */ /* 0x000fea0000800000 */
[----:B------:R-:W-:Y:S02]  /*1ae0*/  ISETP.NE.AND P1, PT, R0, RZ, PT ;  /* 0x000000ff0000720c */ /* 0x000fe40003f25270 */
[----:B------:R-:W-:-:S13]  /*1af0*/  ISETP.NE.AND P2, PT, R5, RZ, PT ;  /* 0x000000ff0500720c */ /* 0x000fda0003f45270 */
[----:B------:R-:W-:Y:S05]  /*1b00*/  @!P1 BRA P2, `(.L_x_34) ;  /* 0x0000000000289947 */ /* 0x000fea0001000000 */
[----:B------:R-:W-:-:S13]  /*1b10*/  ISETP.EQ.OR P0, PT, R5, RZ, !P0 ;  /* 0x000000ff0500720c */ /* 0x000fda0004702670 */
[----:B------:R-:W-:Y:S05]  /*1b20*/  @P0 BRA `(.L_x_32) ;  /* 0x00000000004c0947 */ /* 0x000fea0003800000 */
[----:B------:R-:W0:Y:S01]  /*1b30*/  LDC R2, c[0x0][0x3d0] ;  /* 0x0000f400ff027b82 */ /* 0x000e220000000800 */
[----:B------:R-:W-:Y:S01]  /*1b40*/  IADD3 R7, PT, PT, R7, 0x2, RZ ;  /* 0x0000000207077810 */ /* 0x000fe20007ffe0ff */
[----:B------:R-:W-:Y:S01]  /*1b50*/  IMAD.MOV.U32 R5, RZ, RZ, R0 ;  /* 0x000000ffff057224 */ /* 0x000fe200078e0000 */
[C---:B0-----:R-:W-:Y:S01]  /*1b60*/  FSETP.GT.AND P0, PT, R2.reuse, RZ, PT ;  /* 0x000000ff0200720b */ /* 0x041fe20003f04000 */
[----:B------:R-:W-:-:S04]  /*1b70*/  FADD R2, -R2, 1 ;  /* 0x3f80000002027421 */ /* 0x000fc80000000100 */
[----:B------:R-:W-:-:S08]  /*1b80*/  FMUL R2, R2, R2 ;  /* 0x0000000202027220 */ /* 0x000fd00000400000 */
[----:B------:R-:W-:Y:S01]  /*1b90*/  @P0 FMUL R47, R2, R47 ;  /* 0x0000002f022f0220 */ /* 0x000fe20000400000 */
[----:B------:R-:W-:Y:S06]  /*1ba0*/  BRA `(.L_x_32) ;  /* 0x00000000002c7947 */ /* 0x000fec0003800000 */
.L_x_34:
[----:B------:R-:W0:Y:S01]  /*1bb0*/  LDCU UR4, c[0x0][0x3d0] ;  /* 0x00007a00ff0477ac */ /* 0x000e220008000800 */
[----:B------:R-:W-:Y:S02]  /*1bc0*/  VIADD R7, R7, 0x1 ;  /* 0x0000000107077836 */ /* 0x000fe40000000000 */
[----:B------:R-:W-:Y:S01]  /*1bd0*/  IMAD.MOV.U32 R5, RZ, RZ, RZ ;  /* 0x000000ffff057224 */ /* 0x000fe200078e00ff */
[----:B0-----:R-:W-:-:S13]  /*1be0*/  FSETP.LT.AND P0, PT, RZ, UR4, PT ;  /* 0x00000004ff007c0b */ /* 0x001fda000bf01000 */
[----:B------:R-:W-:Y:S01]  /*1bf0*/  @P0 FMUL R47, R6, R47 ;  /* 0x0000002f062f0220 */ /* 0x000fe20000400000 */
[----:B------:R-:W-:Y:S06]  /*1c00*/  BRA `(.L_x_32) ;  /* 0x0000000000147947 */ /* 0x000fec0003800000 */
.L_x_33:
[----:B------:R-:W0:Y:S01]  /*1c10*/  LDCU UR4, c[0x0][0x3d0] ;  /* 0x00007a00ff0477ac */ /* 0x000e220008000800 */
[----:B------:R-:W-:Y:S02]  /*1c20*/  VIADD R7, R7, 0x1 ;  /* 0x0000000107077836 */ /* 0x000fe40000000000 */
[----:B------:R-:W-:Y:S01]  /*1c30*/  IMAD.MOV.U32 R5, RZ, RZ, R0 ;  /* 0x000000ffff057224 */ /* 0x000fe200078e0000 */
[----:B0-----:R-:W-:-:S13]  /*1c40*/  FSETP.LT.AND P0, PT, RZ, UR4, PT ;  /* 0x00000004ff007c0b */ /* 0x001fda000bf01000 */
[----:B------:R-:W-:-:S07]  /*1c50*/  @P0 FMUL R47, R6, R47 ;  /* 0x0000002f062f0220 */ /* 0x000fce0000400000 */
.L_x_32:
[----:B------:R-:W-:Y:S05]  /*1c60*/  BSYNC.RECONVERGENT B1 ;  /* 0x0000000000017941 */ /* 0x000fea0003800200 */
.L_x_31:
        /* <DEDUP_REMOVED lines=13> */
[----:B------:R-:W-:-:S07]  /*1d40*/  MOV R26, 0x1d60 ;  /* 0x00001d60001a7802 */ /* 0x000fce0000000f00 */
[----:B------:R-:W-:Y:S05]  /*1d50*/  CALL.REL.NOINC `($__internal_2_$__cuda_sm3x_div_rn_noftz_f32_slowpath) ;  /* 0x0000001000747944 */ /* 0x000fea0003c00000 */
[----:B------:R-:W-:-:S07]  /*1d60*/  IMAD.MOV.U32 R0, RZ, RZ, R13 ;  /* 0x000000ffff007224 */ /* 0x000fce00078e000d */
.L_x_36:
[----:B------:R-:W-:Y:S05]  /*1d70*/  BSYNC.RECONVERGENT B1 ;  /* 0x0000000000017941 */ /* 0x000fea0003800200 */
.L_x_35:
[----:B------:R-:W-:Y:S01]  /*1d80*/  I2FP.F32.S32 R3, R5 ;  /* 0x0000000500037245 */ /* 0x000fe20000201400 */
[----:B------:R-:W-:Y:S01]  /*1d90*/  FADD R0, R0, -1 ;  /* 0xbf80000000007421 */ /* 0x000fe20000000000 */
[----:B------:R-:W-:Y:S01]  /*1da0*/  ISETP.NE.AND P0, PT, R5, RZ, PT ;  /* 0x000000ff0500720c */ /* 0x000fe20003f05270 */
[----:B------:R-:W-:Y:S02]  /*1db0*/  BSSY.RECONVERGENT B1, `(.L_x_37) ;  /* 0x0000018000017945 */ /* 0x000fe40003800200 */
[----:B------:R-:W-:-:S05]  /*1dc0*/  FMUL R0, R0, R3 ;  /* 0x0000000300007220 */ /* 0x000fca0000400000 */
[----:B------:R-:W-:-:S05]  /*1dd0*/  FSEL R4, R0, RZ, P0 ;  /* 0x000000ff00047208 */ /* 0x000fca0000000000 */
[----:B------:R-:W-:-:S04]  /*1de0*/  FADD R0, R4, 1 ;  /* 0x3f80000004007421 */ /* 0x000fc80000000000 */
[----:B------:R-:W-:Y:S01]  /*1df0*/  FMUL R47, R0, R47 ;  /* 0x0000002f002f7220 */ /* 0x000fe20000400000 */
[----:B------:R-:W-:-:S04]  /*1e00*/  IMAD.MOV.U32 R0, RZ, RZ, RZ ;  /* 0x000000ffff007224 */ /* 0x000fc800078e00ff */
        /* <DEDUP_REMOVED lines=17> */
.L_x_39:
[----:B------:R-:W-:Y:S05]  /*1f20*/  BSYNC.RECONVERGENT B4 ;  /* 0x0000000000047941 */ /* 0x000fea0003800200 */
.L_x_38:
[----:B------:R-:W-:Y:S05]  /*1f30*/  BSYNC.RECONVERGENT B1 ;  /* 0x0000000000017941 */ /* 0x000fea0003800200 */
.L_x_37:
[----:B------:R-:W0:Y:S01]  /*1f40*/  I2F.F64.U64 R32, R24 ;  /* 0x0000001800207312 */ /* 0x000e220000301800 */
[----:B------:R-:W-:Y:S01]  /*1f50*/  IMAD.MOV.U32 R2, RZ, RZ, 0x1 ;  /* 0x00000001ff027424 */ /* 0x000fe200078e00ff */
[CC--:B------:R-:W-:Y:S01]  /*1f60*/  FSETP.GT.AND P0, PT, R0.reuse, R45.reuse, PT ;  /* 0x0000002d0000720b */ /* 0x0c0fe20003f04000 */
[----:B------:R-:W-:Y:S03]  /*1f70*/  BSSY.RECONVERGENT B1, `(.L_x_40) ;  /* 0x0000015000017945 */ /* 0x000fe60003800200 */
[----:B------:R-:W-:Y:S02]  /*1f80*/  FSEL R45, R0, R45, P0 ;  /* 0x0000002d002d7208 */ /* 0x000fe40000000000 */
[----:B------:R-:W1:Y:S08]  /*1f90*/  F2F.F64.F32 R4, R4 ;  /* 0x0000000400047310 */ /* 0x000e700000201800 */
[----:B0-----:R-:W0:Y:S02]  /*1fa0*/  MUFU.RCP64H R3, R33 ;  /* 0x0000002100037308 */ /* 0x001e240000001800 */
[----:B0-----:R-:W-:-:S08]  /*1fb0*/  DFMA R8, -R32, R2, 1 ;  /* 0x3ff000002008742b */ /* 0x001fd00000000102 */
[----:B------:R-:W-:-:S08]  /*1fc0*/  DFMA R8, R8, R8, R8 ;  /* 0x000000080808722b */ /* 0x000fd00000000008 */
[----:B------:R-:W-:Y:S02]  /*1fd0*/  DFMA R8, R2, R8, R2 ;  /* 0x000000080208722b */ /* 0x000fe40000000002 */
[----:B-1----:R-:W-:-:S06]  /*1fe0*/  DADD R2, -R40, R4 ;  /* 0x0000000028027229 */ /* 0x002fcc0000000104 */
        /* <DEDUP_REMOVED lines=13> */
.L_x_41:
[----:B------:R-:W-:Y:S05]  /*20c0*/  BSYNC.RECONVERGENT B1 ;  /* 0x0000000000017941 */ /* 0x000fea0003800200 */
.L_x_40:
[----:B------:R-:W-:-:S08]  /*20d0*/  DADD R40, R40, R30 ;  /* 0x0000000028287229 */ /* 0x000fd0000000001e */
[----:B------:R-:W-:-:S08]  /*20e0*/  DADD R4, R4, -R40 ;  /* 0x0000000004047229 */ /* 0x000fd00000000828 */
[----:B------:R-:W-:Y:S01]  /*20f0*/  DFMA R16, R2, R4, R16 ;  /* 0x000000040210722b */ /* 0x000fe20000000010 */
[----:B------:R-:W-:Y:S02]  /*2100*/  IMAD.MOV.U32 R4, RZ, RZ, R24 ;  /* 0x000000ffff047224 */ /* 0x000fe400078e0018 */
[----:B------:R-:W-:-:S08]  /*2110*/  IMAD.MOV.U32 R3, RZ, RZ, R25 ;  /* 0x000000ffff037224 */ /* 0x000fd000078e0019 */
.L_x_30:
[----:B------:R-:W-:Y:S05]  /*2120*/  BSYNC.RECONVERGENT B0 ;  /* 0x0000000000007941 */ /* 0x000fea0003800200 */
.L_x_29:
[----:B------:R-:W-:Y:S01]  /*2130*/  ISETP.GE.U32.AND P0, PT, R4, 0x2, PT ;  /* 0x000000020400780c */ /* 0x000fe20003f06070 */
[----:B------:R0:W1:Y:S01]  /*2140*/  F2F.F32.F64 R40, R40 ;  /* 0x0000002800287310 */ /* 0x0000620000301000 */
[----:B------:R-:W-:Y:S01]  /*2150*/  BSSY.RECONVERGENT B0, `(.L_x_42) ;  /* 0x0000036000007945 */ /* 0x000fe20003800200 */
[----:B------:R-:W-:Y:S01]  /*2160*/  FADD R47, R47, -1 ;  /* 0xbf8000002f2f7421 */ /* 0x000fe20000000000 */
[----:B------:R-:W-:Y:S01]  /*2170*/  ISETP.GE.U32.AND.EX P0, PT, R3, RZ, PT, P0 ;  /* 0x000000ff0300720c */ /* 0x000fe20003f06100 */
[----:B------:R-:W-:Y:S01]  /*2180*/  IMAD.MOV.U32 R0, RZ, RZ, RZ ;  /* 0x000000ffff007224 */ /* 0x000fe200078e00ff */
[----:B------:R-:W-:-:S11]  /*2190*/  I2FP.F32.S32 R7, R7 ;  /* 0x0000000700077245 */ /* 0x000fd60000201400 */
[----:B01----:R-:W-:Y:S05]  /*21a0*/  @!P0 BRA `(.L_x_43) ;  /* 0x0000000000c08947 */ /* 0x003fea0003800000 */
[----:B------:R-:W-:Y:S01]  /*21b0*/  IADD3 R8, P0, PT, R4, -0x1, RZ ;  /* 0xffffffff04087810 */ /* 0x000fe20007f1e0ff */
[----:B------:R-:W-:Y:S01]  /*21c0*/  IMAD.MOV.U32 R2, RZ, RZ, 0x1 ;  /* 0x00000001ff027424 */ /* 0x000fe200078e00ff */
[----:B------:R-:W-:Y:S01]  /*21d0*/  FSETP.GEU.AND P1, PT, |R17|, 6.5827683646048100446e-37, PT ;  /* 0x036000001100780b */ /* 0x000fe20003f2e200 */
[----:B------:R-:W-:Y:S01]  /*21e0*/  BSSY.RECONVERGENT B1, `(.L_x_44) ;  /* 0x0000013000017945 */ /* 0x000fe20003800200 */
[----:B------:R-:W-:-:S04]  /*21f0*/  IADD3.X R9, PT, PT, R3, -0x1, RZ, P0, !PT ;  /* 0xffffffff03097810 */ /* 0x000fc800007fe4ff */
[----:B------:R-:W0:Y:S08]  /*2200*/  I2F.F64.S64 R32, R8 ;  /* 0x0000000800207312 */ /* 0x000e300000301c00 */
[----:B0-----:R-:W0:Y:S02]  /*2210*/  MUFU.RCP64H R3, R33 ;  /* 0x0000002100037308 */ /* 0x001e240000001800 */
[----:B0-----:R-:W-:-:S08]  /*2220*/  DFMA R4, -R32, R2, 1 ;  /* 0x3ff000002004742b */ /* 0x001fd00000000102 */
[----:B------:R-:W-:-:S08]  /*2230*/  DFMA R4, R4, R4, R4 ;  /* 0x000000040404722b */ /* 0x000fd00000000004 */
[----:B------:R-:W-:-:S08]  /*2240*/  DFMA R4, R2, R4, R2 ;  /* 0x000000040204722b */ /* 0x000fd00000000002 */
[----:B------:R-:W-:-:S08]  /*2250*/  DFMA R2, -R32, R4, 1 ;  /* 0x3ff000002002742b */ /* 0x000fd00000000104 */
        /* <DEDUP_REMOVED lines=8> */
[----:B------:R-:W-:Y:S02]  /*22e0*/  MOV R35, R17 ;  /* 0x0000001100237202 */ /* 0x000fe40000000f00 */
[----:B------:R-:W-:-:S07]  /*22f0*/  MOV R14, 0x2310 ;  /* 0x00002310000e7802 */ /* 0x000fce0000000f00 */
[----:B------:R-:W-:Y:S05]  /*2300*/  CALL.REL.NOINC `($__internal_0_$__cuda_sm20_div_rn_f64_full) ;  /* 0x0000000000d87944 */ /* 0x000fea0003c00000 */
.L_x_45:
[----:B------:R-:W-:Y:S05]  /*2310*/  BSYNC.RECONVERGENT B1 ;  /* 0x0000000000017941 */ /* 0x000fea0003800200 */
.L_x_44:
[----:B------:R-:W-:-:S14]  /*2320*/  DSETP.GT.AND P0, PT, R30, RZ, PT ;  /* 0x000000ff1e00722a */ /* 0x000fdc0003f04000 */
[----:B------:R-:W-:Y:S05]  /*2330*/  @!P0 BRA `(.L_x_43) ;  /* 0x00000000005c8947 */ /* 0x000fea0003800000 */
[----:B------:R-:W0:Y:S01]  /*2340*/  MUFU.RSQ64H R3, R31 ;  /* 0x0000001f00037308 */ /* 0x000e220000001c00 */
[----:B------:R-:W-:Y:S01]  /*2350*/  VIADD R2, R31, 0xfcb00000 ;  /* 0xfcb000001f027836 */ /* 0x000fe20000000000 */
[----:B------:R-:W-:Y:S01]  /*2360*/  BSSY.RECONVERGENT B1, `(.L_x_46) ;  /* 0x0000013000017945 */ /* 0x000fe20003800200 */
[----:B------:R-:W-:Y:S02]  /*2370*/  IMAD.MOV.U32 R8, RZ, RZ, 0x0 ;  /* 0x00000000ff087424 */ /* 0x000fe400078e00ff */
[----:B------:R-:W-:Y:S01]  /*2380*/  IMAD.MOV.U32 R9, RZ, RZ, 0x3fd80000 ;  /* 0x3fd80000ff097424 */ /* 0x000fe200078e00ff */
[----:B------:R-:W-:Y:S01]  /*2390*/  ISETP.GE.U32.AND P0, PT, R2, 0x7ca00000, PT ;  /* 0x7ca000000200780c */ /* 0x000fe20003f06070 */
[----:B0-----:R-:W-:-:S08]  /*23a0*/  DMUL R4, R2, R2 ;  /* 0x0000000202047228 */ /* 0x001fd00000000000 */
[----:B------:R-:W-:-:S08]  /*23b0*/  DFMA R4, -R4, R30, 1 ;  /* 0x3ff000000404742b */ /* 0x000fd0000000011e */
[----:B------:R-:W-:Y:S02]  /*23c0*/  DFMA R8, R4, R8, 0.5 ;  /* 0x3fe000000408742b */ /* 0x000fe40000000008 */
[----:B------:R-:W-:-:S08]  /*23d0*/  DMUL R4, R2, R4 ;  /* 0x0000000402047228 */ /* 0x000fd00000000000 */
[----:B------:R-:W-:-:S08]  /*23e0*/  DFMA R12, R8, R4, R2 ;  /* 0x00000004080c722b */ /* 0x000fd00000000002 */
[----:B------:R-:W-:Y:S02]  /*23f0*/  DMUL R14, R12, R30 ;  /* 0x0000001e0c0e7228 */ /* 0x000fe40000000000 */
[----:B------:R-:W-:Y:S02]  /*2400*/  VIADD R9, R13, 0xfff00000 ;  /* 0xfff000000d097836 */ /* 0x000fe40000000000 */
[----:B------:R-:W-:-:S04]  /*2410*/  IMAD.MOV.U32 R8, RZ, RZ, R12 ;  /* 0x000000ffff087224 */ /* 0x000fc800078e000c */
[----:B------:R-:W-:-:S08]  /*2420*/  DFMA R16, R14, -R14, R30 ;  /* 0x8000000e0e10722b */ /* 0x000fd0000000001e */
[----:B------:R-:W-:Y:S01]  /*2430*/  DFMA R4, R16, R8, R14 ;  /* 0x000000081004722b */ /* 0x000fe2000000000e */
[----:B------:R-:W-:Y:S10]  /*2440*/  @!P0 BRA `(.L_x_47) ;  /* 0x0000000000108947 */ /* 0x000ff40003800000 */
[----:B------:R-:W-:Y:S01]  /*2450*/  IMAD.MOV.U32 R4, RZ, RZ, R30 ;  /* 0x000000ffff047224 */ /* 0x000fe200078e001e */
[----:B------:R-:W-:Y:S01]  /*2460*/  MOV R0, 0x2490 ;  /* 0x0000249000007802 */ /* 0x000fe20000000f00 */
[----:B------:R-:W-:-:S07]  /*2470*/  IMAD.MOV.U32 R5, RZ, RZ, R31 ;  /* 0x000000ffff057224 */ /* 0x000fce00078e001f */
[----:B------:R-:W-:Y:S05]  /*2480*/  CALL.REL.NOINC `($__internal_1_$__cuda_sm20_dsqrt_rn_f64_mediumpath_v1) ;  /* 0x0000000400f47944 */ /* 0x000fea0003c00000 */
.L_x_47:
[----:B------:R-:W-:Y:S05]  /*2490*/  BSYNC.RECONVERGENT B1 ;  /* 0x0000000000017941 */ /* 0x000fea0003800200 */
.L_x_46:
[----:B------:R0:W1:Y:S02]  /*24a0*/  F2F.F32.F64 R0, R4 ;  /* 0x0000000400007310 */ /* 0x0000640000301000 */
.L_x_43:
[----:B------:R-:W-:Y:S05]  /*24b0*/  BSYNC.RECONVERGENT B0 ;  /* 0x0000000000007941 */ /* 0x000fea0003800200 */
.L_x_42:
[----:B------:R-:W2:Y:S01]  /*24c0*/  LDC R9, c[0x0][0x3d4] ;  /* 0x0000f500ff097b82 */ /* 0x000ea20000000800 */
[----:B------:R-:W3:Y:S02]  /*24d0*/  LDCU UR4, c[0x0][0x3a4] ;  /* 0x00007480ff0477ac */ /* 0x000ee40008000800 */
[----:B---3--:R-:W-:Y:S01]  /*24e0*/  IMAD.WIDE R10, R10, UR4, R22 ;  /* 0x000000040a0a7c25 */ /* 0x008fe2000f8e0216 */
[----:B--2---:R-:W-:-:S13]  /*24f0*/  ISETP.GE.AND P0, PT, R9, 0x1, PT ;  /* 0x000000010900780c */ /* 0x004fda0003f06270 */
[----:B------:R-:W-:Y:S05]  /*2500*/  @!P0 EXIT ;  /* 0x000000000000894d */ /* 0x000fea0003800000 */
[----:B------:R-:W2:Y:S01]  /*2510*/  LDCU.64 UR4, c[0x0][0x3d8] ;  /* 0x00007b00ff0477ac */ /* 0x000ea20008000a00 */
[----:B0-----:R-:W-:Y:S01]  /*2520*/  SHF.R.S32.HI R4, RZ, 0x1f, R9 ;  /* 0x0000001fff047819 */ /* 0x001fe20000011409 */
[-C--:B------:R-:W-:Y:S01]  /*2530*/  IMAD R5, R11, R9.reuse, RZ ;  /* 0x000000090b057224 */ /* 0x080fe200078e02ff */
[----:B------:R-:W-:Y:S01]  /*2540*/  ISETP.NE.AND P0, PT, R9, 0x1, PT ;  /* 0x000000010900780c */ /* 0x000fe20003f05270 */
[----:B------:R-:W-:-:S04]  /*2550*/  IMAD.WIDE.U32 R2, R10, R9, RZ ;  /* 0x000000090a027225 */ /* 0x000fc800078e00ff */
[----:B------:R-:W-:-:S04]  /*2560*/  IMAD R5, R10, R4, R5 ;  /* 0x000000040a057224 */ /* 0x000fc800078e0205 */
[----:B------:R-:W-:Y:S01]  /*2570*/  IMAD.IADD R3, R3, 0x1, R5 ;  /* 0x0000000103037824 */ /* 0x000fe200078e0205 */
[----:B--2---:R-:W-:-:S04]  /*2580*/  LEA R4, P1, R2, UR4, 0x2 ;  /* 0x0000000402047c11 */ /* 0x004fc8000f8210ff */
[----:B------:R-:W-:-:S05]  /*2590*/  LEA.HI.X R5, R2, UR5, R3, 0x2, P1 ;  /* 0x0000000502057c11 */ /* 0x000fca00088f1403 */
[----:B------:R0:W-:Y:S01]  /*25a0*/  STG.E desc[UR6][R4.64], R47 ;  /* 0x0000002f04007986 */ /* 0x0001e2000c101906 */
[----:B------:R-:W-:Y:S05]  /*25b0*/  @!P0 EXIT ;  /* 0x000000000000894d */ /* 0x000fea0003800000 */
[----:B------:R-:W-:Y:S01]  /*25c0*/  ISETP.GE.U32.AND P0, PT, R9, 0x3, PT ;  /* 0x000000030900780c */ /* 0x000fe20003f06070 */
[----:B------:R2:W-:-:S12]  /*25d0*/  STG.E desc[UR6][R4.64+0x4], R7 ;  /* 0x0000040704007986 */ /* 0x0005d8000c101906 */
[----:B--2---:R-:W-:Y:S05]  /*25e0*/  @!P0 EXIT ;  /* 0x000000000000894d */ /* 0x004fea0003800000 */
[----:B------:R-:W-:Y:S01]  /*25f0*/  ISETP.NE.AND P0, PT, R9, 0x3, PT ;  /* 0x000000030900780c */ /* 0x000fe20003f05270 */
[----:B------:R2:W-:-:S12]  /*2600*/  STG.E desc[UR6][R4.64+0x8], R45 ;  /* 0x0000082d04007986 */ /* 0x0005d8000c101906 */
[----:B--2---:R-:W-:Y:S05]  /*2610*/  @!P0 EXIT ;  /* 0x000000000000894d */ /* 0x004fea0003800000 */
[----:B------:R-:W-:Y:S01]  /*2620*/  ISETP.GE.U32.AND P0, PT, R9, 0x5, PT ;  /* 0x000000050900780c */ /* 0x000fe20003f06070 */
[----:B------:R2:W-:-:S12]  /*2630*/  STG.E desc[UR6][R4.64+0xc], R40 ;  /* 0x00000c2804007986 */ /* 0x0005d8000c101906 */
[----:B--2---:R-:W-:Y:S05]  /*2640*/  @!P0 EXIT ;  /* 0x000000000000894d */ /* 0x004fea0003800000 */
[----:B-1----:R-:W-:Y:S01]  /*2650*/  STG.E desc[UR6][R4.64+0x10], R0 ;  /* 0x0000100004007986 */ /* 0x002fe2000c101906 */
[----:B------:R-:W-:Y:S05]  /*2660*/  EXIT ;  /* 0x000000000000794d */ /* 0x000fea0003800000 */
        .weak           $__internal_0_$__cuda_sm20_div_rn_f64_full
        .type           $__internal_0_$__cuda_sm20_div_rn_f64_full,@function
        .size           $__internal_0_$__cuda_sm20_div_rn_f64_full,($__internal_1_$__cuda_sm20_dsqrt_rn_f64_mediumpath_v1 - $__internal_0_$__cuda_sm20_div_rn_f64_full)
$__internal_0_$__cuda_sm20_div_rn_f64_full:
[C---:B------:R-:W-:Y:S01]  /*2670*/  FSETP.GEU.AND P1, PT, |R33|.reuse, 1.469367938527859385e-39, PT ;  /* 0x001000002100780b */ /* 0x040fe20003f2e200 */
[----:B------:R-:W-:Y:S01]  /*2680*/  IMAD.MOV.U32 R48, RZ, RZ, 0x1 ;  /* 0x00000001ff307424 */ /* 0x000fe200078e00ff */
[----:B------:R-:W-:Y:S01]  /*2690*/  LOP3.LUT R30, R33, 0x800fffff, RZ, 0xc0, !PT ;  /* 0x800fffff211e7812 */ /* 0x000fe200078ec0ff */
[----:B------:R-:W-:Y:S01]  /*26a0*/  IMAD.MOV.U32 R13, RZ, RZ, 0x1ca00000 ;  /* 0x1ca00000ff0d7424 */ /* 0x000fe200078e00ff */
[C---:B------:R-:W-:Y:S01]  /*26b0*/  FSETP.GEU.AND P4, PT, |R35|.reuse, 1.469367938527859385e-39, PT ;  /* 0x001000002300780b */ /* 0x040fe20003f8e200 */
[----:B------:R-:W-:Y:S01]  /*26c0*/  BSSY.RECONVERGENT B3, `(.L_x_48) ;  /* 0x0000055000037945 */ /* 0x000fe20003800200 */
[----:B------:R-:W-:Y:S01]  /*26d0*/  LOP3.LUT R31, R30, 0x3ff00000, RZ, 0xfc, !PT ;  /* 0x3ff000001e1f7812 */ /* 0x000fe200078efcff */
[----:B------:R-:W-:Y:S01]  /*26e0*/  IMAD.MOV.U32 R30, RZ, RZ, R32 ;  /* 0x000000ffff1e7224 */ /* 0x000fe200078e0020 */
[----:B------:R-:W-:Y:S02]  /*26f0*/  LOP3.LUT R15, R35, 0x7ff00000, RZ, 0xc0, !PT ;  /* 0x7ff00000230f7812 */ /* 0x000fe400078ec0ff */
[----:B------:R-:W-:-:S03]  /*2700*/  LOP3.LUT R42, R33, 0x7ff00000, RZ, 0xc0, !PT ;  /* 0x7ff00000212a7812 */ /* 0x000fc600078ec0ff */
[----:B------:R-:W-:Y:S01]  /*2710*/  @!P1 DMUL R30, R32, 8.98846567431157953865e+307 ;  /* 0x7fe00000201e9828 */ /* 0x000fe20000000000 */
[----:B------:R-:W-:-:S03]  /*2720*/  ISETP.GE.U32.AND P3, PT, R15, R42, PT ;  /* 0x0000002a0f00720c */ /* 0x000fc60003f66070 */
[----:B------:R-:W-:Y:S02]  /*2730*/  @!P4 LOP3.LUT R36, R33, 0x7ff00000, RZ, 0xc0, !PT ;  /* 0x7ff000002124c812 */ /* 0x000fe400078ec0ff */
[----:B------:R-:W0:Y:S01]  /*2740*/  MUFU.RCP64H R49, R31 ;  /* 0x0000001f00317308 */ /* 0x000e220000001800 */
[----:B------:R-:W-:Y:S02]  /*2750*/  SEL R37, R13, 0x63400000, !P3 ;  /* 0x634000000d257807 */ /* 0x000fe40005800000 */
[----:B------:R-:W-:Y:S02]  /*2760*/  @!P4 ISETP.GE.U32.AND P5, PT, R15, R36, PT ;  /* 0x000000240f00c20c */ /* 0x000fe40003fa6070 */
[----:B------:R-:W-:Y:S02]  /*2770*/  LOP3.LUT R37, R37, 0x800fffff, R35, 0xf8, !PT ;  /* 0x800fffff25257812 */ /* 0x000fe400078ef823 */
[----:B------:R-:W-:-:S05]  /*2780*/  @!P1 LOP3.LUT R42, R31, 0x7ff00000, RZ, 0xc0, !PT ;  /* 0x7ff000001f2a9812 */ /* 0x000fca00078ec0ff */
[----:B------:R-:W-:Y:S01]  /*2790*/  VIADD R44, R42, 0xffffffff ;  /* 0xffffffff2a2c7836 */ /* 0x000fe20000000000 */
[----:B0-----:R-:W-:-:S08]  /*27a0*/  DFMA R38, R48, -R30, 1 ;  /* 0x3ff000003026742b */ /* 0x001fd0000000081e */
[----:B------:R-:W-:-:S08]  /*27b0*/  DFMA R38, R38, R38, R38 ;  /* 0x000000262626722b */ /* 0x000fd00000000026 */
[----:B------:R-:W-:Y:S01]  /*27c0*/  DFMA R48, R48, R38, R48 ;  /* 0x000000263030722b */ /* 0x000fe20000000030 */
[----:B------:R-:W-:Y:S01]  /*27d0*/  @!P4 SEL R39, R13, 0x63400000, !P5 ;  /* 0x634000000d27c807 */ /* 0x000fe20006800000 */
[----:B------:R-:W-:-:S03]  /*27e0*/  @!P4 IMAD.MOV.U32 R38, RZ, RZ, RZ ;  /* 0x000000ffff26c224 */ /* 0x000fc600078e00ff */
[----:B------:R-:W-:-:S03]  /*27f0*/  @!P4 LOP3.LUT R36, R39, 0x80000000, R35, 0xf8, !PT ;  /* 0x800000002724c812 */ /* 0x000fc600078ef823 */
[----:B------:R-:W-:Y:S01]  /*2800*/  DFMA R50, R48, -R30, 1 ;  /* 0x3ff000003032742b */ /* 0x000fe2000000081e */
[----:B------:R-:W-:Y:S01]  /*2810*/  @!P4 LOP3.LUT R39, R36, 0x100000, RZ, 0xfc, !PT ;  /* 0x001000002427c812 */ /* 0x000fe200078efcff */
[----:B------:R-:W-:-:S06]  /*2820*/  IMAD.MOV.U32 R36, RZ, RZ, R34 ;  /* 0x000000ffff247224 */ /* 0x000fcc00078e0022 */
[----:B------:R-:W-:Y:S02]  /*2830*/  DFMA R50, R48, R50, R48 ;  /* 0x000000323032722b */ /* 0x000fe40000000030 */
[----:B------:R-:W-:-:S08]  /*2840*/  @!P4 DFMA R36, R36, 2, -R38 ;  /* 0x400000002424c82b */ /* 0x000fd00000000826 */
[----:B------:R-:W-:Y:S02]  /*2850*/  DMUL R48, R50, R36 ;  /* 0x0000002432307228 */ /* 0x000fe40000000000 */
[----:B------:R-:W-:-:S05]  /*2860*/  @!P4 LOP3.LUT R15, R37, 0x7ff00000, RZ, 0xc0, !PT ;  /* 0x7ff00000250fc812 */ /* 0x000fca00078ec0ff */
[----:B------:R-:W-:Y:S01]  /*2870*/  VIADD R43, R15, 0xffffffff ;  /* 0xffffffff0f2b7836 */ /* 0x000fe20000000000 */
[----:B------:R-:W-:-:S04]  /*2880*/  DFMA R38, R48, -R30, R36 ;  /* 0x8000001e3026722b */ /* 0x000fc80000000024 */
[----:B------:R-:W-:-:S04]  /*2890*/  ISETP.GT.U32.AND P1, PT, R43, 0x7feffffe, PT ;  /* 0x7feffffe2b00780c */ /* 0x000fc80003f24070 */
[----:B------:R-:W-:Y:S01]  /*28a0*/  ISETP.GT.U32.OR P1, PT, R44, 0x7feffffe, P1 ;  /* 0x7feffffe2c00780c */ /* 0x000fe20000f24470 */
[----:B------:R-:W-:-:S12]  /*28b0*/  DFMA R38, R50, R38, R48 ;  /* 0x000000263226722b */ /* 0x000fd80000000030 */
[----:B------:R-:W-:Y:S05]  /*28c0*/  @P1 BRA `(.L_x_49) ;  /* 0x0000000000741947 */ /* 0x000fea0003800000 */
[----:B------:R-:W-:Y:S01]  /*28d0*/  LOP3.LUT R34, R35, 0x7ff00000, RZ, 0xc0, !PT ;  /* 0x7ff0000023227812 */ /* 0x000fe200078ec0ff */
[----:B------:R-:W-:Y:S01]  /*28e0*/  IMAD.MOV.U32 R42, RZ, RZ, RZ ;  /* 0x000000ffff2a7224 */ /* 0x000fe200078e00ff */
[----:B------:R-:W-:-:S04]  /*28f0*/  LOP3.LUT R15, R33, 0x7ff00000, RZ, 0xc0, !PT ;  /* 0x7ff00000210f7812 */ /* 0x000fc800078ec0ff */
[CC--:B------:R-:W-:Y:S02]  /*2900*/  VIADDMNMX R35, R34.reuse, -R15.reuse, 0xb9600000, !PT ;  /* 0xb960000022237446 */ /* 0x0c0fe4000780090f */
[----:B------:R-:W-:Y:S02]  /*2910*/  ISETP.GE.U32.AND P1, PT, R34, R15, PT ;  /* 0x0000000f2200720c */ /* 0x000fe40003f26070 */
[----:B------:R-:W-:Y:S02]  /*2920*/  VIMNMX R35, PT, PT, R35, 0x46a00000, PT ;  /* 0x46a0000023237848 */ /* 0x000fe40003fe0100 */
[----:B------:R-:W-:-:S05]  /*2930*/  SEL R34, R13, 0x63400000, !P1 ;  /* 0x634000000d227807 */ /* 0x000fca0004800000 */
[----:B------:R-:W-:-:S05]  /*2940*/  IMAD.IADD R34, R35, 0x1, -R34 ;  /* 0x0000000123227824 */ /* 0x000fca00078e0a22 */
[----:B------:R-:W-:-:S06]  /*2950*/  IADD3 R43, PT, PT, R34, 0x7fe00000, RZ ;  /* 0x7fe00000222b7810 */ /* 0x000fcc0007ffe0ff */
[----:B------:R-:W-:-:S10]  /*2960*/  DMUL R48, R38, R42 ;  /* 0x0000002a26307228 */ /* 0x000fd40000000000 */
[----:B------:R-:W-:-:S13]  /*2970*/  FSETP.GTU.AND P1, PT, |R49|, 1.469367938527859385e-39, PT ;  /* 0x001000003100780b */ /* 0x000fda0003f2c200 */
[----:B------:R-:W-:Y:S05]  /*2980*/  @P1 BRA `(.L_x_50) ;  /* 0x0000000000a01947 */ /* 0x000fea0003800000 */
[----:B------:R-:W-:-:S06]  /*2990*/  DFMA R30, R38, -R30, R36 ;  /* 0x8000001e261e722b */ /* 0x000fcc0000000024 */
[----:B------:R-:W-:-:S04]  /*29a0*/  IMAD.MOV.U32 R30, RZ, RZ, RZ ;  /* 0x000000ffff1e7224 */ /* 0x000fc800078e00ff */
[C---:B------:R-:W-:Y:S02]  /*29b0*/  FSETP.NEU.AND P1, PT, R31.reuse, RZ, PT ;  /* 0x000000ff1f00720b */ /* 0x040fe40003f2d000 */
[----:B------:R-:W-:-:S04]  /*29c0*/  LOP3.LUT R32, R31, 0x80000000, R33, 0x48, !PT ;  /* 0x800000001f207812 */ /* 0x000fc800078e4821 */
[----:B------:R-:W-:-:S07]  /*29d0*/  LOP3.LUT R31, R32, R43, RZ, 0xfc, !PT ;  /* 0x0000002b201f7212 */ /* 0x000fce00078efcff */
[----:B------:R-:W-:Y:S05]  /*29e0*/  @!P1 BRA `(.L_x_50) ;  /* 0x0000000000889947 */ /* 0x000fea0003800000 */
[----:B------:R-:W-:Y:S01]  /*29f0*/  IMAD.MOV R37, RZ, RZ, -R34 ;  /* 0x000000ffff257224 */ /* 0x000fe200078e0a22 */
[----:B------:R-:W-:Y:S01]  /*2a00*/  DMUL.RP R30, R38, R30 ;  /* 0x0000001e261e7228 */ /* 0x000fe20000008000 */
[----:B------:R-:W-:Y:S01]  /*2a10*/  IMAD.MOV.U32 R36, RZ, RZ, RZ ;  /* 0x000000ffff247224 */ /* 0x000fe200078e00ff */
[----:B------:R-:W-:-:S05]  /*2a20*/  IADD3 R34, PT, PT, -R34, -0x43300000, RZ ;  /* 0xbcd0000022227810 */ /* 0x000fca0007ffe1ff */
[----:B------:R-:W-:-:S03]  /*2a30*/  DFMA R36, R48, -R36, R38 ;  /* 0x800000243024722b */ /* 0x000fc60000000026 */
[----:B------:R-:W-:-:S07]  /*2a40*/  LOP3.LUT R32, R31, R32, RZ, 0x3c, !PT ;  /* 0x000000201f207212 */ /* 0x000fce00078e3cff */
[----:B------:R-:W-:-:S04]  /*2a50*/  FSETP.NEU.AND P1, PT, |R37|, R34, PT ;  /* 0x000000222500720b */ /* 0x000fc80003f2d200 */
[----:B------:R-:W-:Y:S02]  /*2a60*/  FSEL R30, R30, R48, !P1 ;  /* 0x000000301e1e7208 */ /* 0x000fe40004800000 */
[----:B------:R-:W-:-:S03]  /*2a70*/  FSEL R49, R32, R49, !P1 ;  /* 0x0000003120317208 */ /* 0x000fc60004800000 */
[----:B------:R-:W-:Y:S01]  /*2a80*/  IMAD.MOV.U32 R48, RZ, RZ, R30 ;  /* 0x000000ffff307224 */ /* 0x000fe200078e001e */
[----:B------:R-:W-:Y:S06]  /*2a90*/  BRA `(.L_x_50) ;  /* 0x00000000005c7947 */ /* 0x000fec0003800000 */
.L_x_49:
[----:B------:R-:W-:-:S14]  /*2aa0*/  DSETP.NAN.AND P1, PT, R34, R34, PT ;  /* 0x000000222200722a */ /* 0x000fdc0003f28000 */
[----:B------:R-:W-:Y:S05]  /*2ab0*/  @P1 BRA `(.L_x_51) ;  /* 0x0000000000481947 */ /* 0x000fea0003800000 */
[----:B------:R-:W-:-:S14]  /*2ac0*/  DSETP.NAN.AND P1, PT, R32, R32, PT ;  /* 0x000000202000722a */ /* 0x000fdc0003f28000 */
[----:B------:R-:W-:Y:S05]  /*2ad0*/  @P1 BRA `(.L_x_52) ;  /* 0x0000000000301947 */ /* 0x000fea0003800000 */
[----:B------:R-:W-:Y:S01]  /*2ae0*/  ISETP.NE.AND P1, PT, R15, R42, PT ;  /* 0x0000002a0f00720c */ /* 0x000fe20003f25270 */
[----:B------:R-:W-:Y:S02]  /*2af0*/  IMAD.MOV.U32 R48, RZ, RZ, 0x0 ;  /* 0x00000000ff307424 */ /* 0x000fe400078e00ff */
[----:B------:R-:W-:-:S10]  /*2b00*/  IMAD.MOV.U32 R49, RZ, RZ, -0x80000 ;  /* 0xfff80000ff317424 */ /* 0x000fd400078e00ff */
[----:B------:R-:W-:Y:S05]  /*2b10*/  @!P1 BRA `(.L_x_50) ;  /* 0x00000000003c9947 */ /* 0x000fea0003800000 */
[----:B------:R-:W-:Y:S02]  /*2b20*/  ISETP.NE.AND P1, PT, R15, 0x7ff00000, PT ;  /* 0x7ff000000f00780c */ /* 0x000fe40003f25270 */
[----:B------:R-:W-:Y:S02]  /*2b30*/  LOP3.LUT R49, R35, 0x80000000, R33, 0x48, !PT ;  /* 0x8000000023317812 */ /* 0x000fe400078e4821 */
[----:B------:R-:W-:-:S13]  /*2b40*/  ISETP.EQ.OR P1, PT, R42, RZ, !P1 ;  /* 0x000000ff2a00720c */ /* 0x000fda0004f22670 */
[----:B------:R-:W-:Y:S01]  /*2b50*/  @P1 LOP3.LUT R13, R49, 0x7ff00000, RZ, 0xfc, !PT ;  /* 0x7ff00000310d1812 */ /* 0x000fe200078efcff */
[----:B------:R-:W-:Y:S02]  /*2b60*/  @!P1 IMAD.MOV.U32 R48, RZ, RZ, RZ ;  /* 0x000000ffff309224 */ /* 0x000fe400078e00ff */
[----:B------:R-:W-:Y:S02]  /*2b70*/  @P1 IMAD.MOV.U32 R48, RZ, RZ, RZ ;  /* 0x000000ffff301224 */ /* 0x000fe400078e00ff */
[----:B------:R-:W-:Y:S01]  /*2b80*/  @P1 IMAD.MOV.U32 R49, RZ, RZ, R13 ;  /* 0x000000ffff311224 */ /* 0x000fe200078e000d */
[----:B------:R-:W-:Y:S06]  /*2b90*/  BRA `(.L_x_50) ;  /* 0x00000000001c7947 */ /* 0x000fec0003800000 */
.L_x_52:
[----:B------:R-:W-:Y:S01]  /*2ba0*/  LOP3.LUT R13, R33, 0x80000, RZ, 0xfc, !PT ;  /* 0x00080000210d7812 */ /* 0x000fe200078efcff */
[----:B------:R-:W-:-:S04]  /*2bb0*/  IMAD.MOV.U32 R48, RZ, RZ, R32 ;  /* 0x000000ffff307224 */ /* 0x000fc800078e0020 */
[----:B------:R-:W-:Y:S01]  /*2bc0*/  IMAD.MOV.U32 R49, RZ, RZ, R13 ;  /* 0x000000ffff317224 */ /* 0x000fe200078e000d */
[----:B------:R-:W-:Y:S06]  /*2bd0*/  BRA `(.L_x_50) ;  /* 0x00000000000c7947 */ /* 0x000fec0003800000 */
.L_x_51:
[----:B------:R-:W-:Y:S01]  /*2be0*/  LOP3.LUT R13, R35, 0x80000, RZ, 0xfc, !PT ;  /* 0x00080000230d7812 */ /* 0x000fe200078efcff */
[----:B------:R-:W-:-:S04]  /*2bf0*/  IMAD.MOV.U32 R48, RZ, RZ, R34 ;  /* 0x000000ffff307224 */ /* 0x000fc800078e0022 */
[----:B------:R-:W-:-:S07]  /*2c00*/  IMAD.MOV.U32 R49, RZ, RZ, R13 ;  /* 0x000000ffff317224 */ /* 0x000fce00078e000d */
.L_x_50:
[----:B------:R-:W-:Y:S05]  /*2c10*/  BSYNC.RECONVERGENT B3 ;  /* 0x0000000000037941 */ /* 0x000fea0003800200 */
.L_x_48:
[----:B------:R-:W-:Y:S01]  /*2c20*/  MOV R15, 0x0 ;  /* 0x00000000000f7802 */ /* 0x000fe20000000f00 */
[----:B------:R-:W-:Y:S02]  /*2c30*/  IMAD.MOV.U32 R30, RZ, RZ, R48 ;  /* 0x000000ffff1e7224 */ /* 0x000fe400078e0030 */
[----:B------:R-:W-:Y:S01]  /*2c40*/  IMAD.MOV.U32 R31, RZ, RZ, R49 ;  /* 0x000000ffff1f7224 */ /* 0x000fe200078e0031 */
[----:B------:R-:W-:Y:S06]  /*2c50*/  RET.REL.NODEC R14 `(double_cross_backtest_f32) ;  /* 0xffffffd00ee87950 */ /* 0x000fec0003c3ffff */
        .weak           $__internal_1_$__cuda_sm20_dsqrt_rn_f64_mediumpath_v1
        .type           $__internal_1_$__cuda_sm20_dsqrt_rn_f64_mediumpath_v1,@function
        .size           $__internal_1_$__cuda_sm20_dsqrt_rn_f64_mediumpath_v1,($__internal_2_$__cuda_sm3x_div_rn_noftz_f32_slowpath - $__internal_1_$__cuda_sm20_dsqrt_rn_f64_mediumpath_v1)
$__internal_1_$__cuda_sm20_dsqrt_rn_f64_mediumpath_v1:
[----:B------:R-:W-:Y:S01]  /*2c60*/  ISETP.GE.U32.AND P0, PT, R2, -0x3400000, PT ;  /* 0xfcc000000200780c */ /* 0x000fe20003f06070 */
[----:B------:R-:W-:Y:S01]  /*2c70*/  BSSY.RECONVERGENT B2, `(.L_x_53) ;  /* 0x0000026000027945 */ /* 0x000fe20003800200 */
[----:B------:R-:W-:Y:S02]  /*2c80*/  IMAD.MOV.U32 R8, RZ, RZ, R12 ;  /* 0x000000ffff087224 */ /* 0x000fe400078e000c */
[----:B------:R-:W-:Y:S02]  /*2c90*/  IMAD.MOV.U32 R2, RZ, RZ, R16 ;  /* 0x000000ffff027224 */ /* 0x000fe400078e0010 */
[----:B------:R-:W-:-:S07]  /*2ca0*/  IMAD.MOV.U32 R3, RZ, RZ, R17 ;  /* 0x000000ffff037224 */ /* 0x000fce00078e0011 */
[----:B------:R-:W-:Y:S05]  /*2cb0*/  @!P0 BRA `(.L_x_54) ;  /* 0x0000000000208947 */ /* 0x000fea0003800000 */
[----:B------:R-:W-:-:S10]  /*2cc0*/  DFMA.RM R2, R2, R8, R14 ;  /* 0x000000080202722b */ /* 0x000fd4000000400e */
[----:B------:R-:W-:-:S05]  /*2cd0*/  IADD3 R8, P0, PT, R2, 0x1, RZ ;  /* 0x0000000102087810 */ /* 0x000fca0007f1e0ff */
[----:B------:R-:W-:-:S06]  /*2ce0*/  IMAD.X R9, RZ, RZ, R3, P0 ;  /* 0x000000ffff097224 */ /* 0x000fcc00000e0603 */
[----:B------:R-:W-:-:S08]  /*2cf0*/  DFMA.RP R4, -R2, R8, R4 ;  /* 0x000000080204722b */ /* 0x000fd00000008104 */
[----:B------:R-:W-:-:S06]  /*2d00*/  DSETP.GT.AND P0, PT, R4, RZ, PT ;  /* 0x000000ff0400722a */ /* 0x000fcc0003f04000 */
[----:B------:R-:W-:Y:S02]  /*2d10*/  FSEL R2, R8, R2, P0 ;  /* 0x0000000208027208 */ /* 0x000fe40000000000 */
[----:B------:R-:W-:Y:S01]  /*2d20*/  FSEL R3, R9, R3, P0 ;  /* 0x0000000309037208 */ /* 0x000fe20000000000 */
[----:B------:R-:W-:Y:S06]  /*2d30*/  BRA `(.L_x_55) ;  /* 0x0000000000647947 */ /* 0x000fec0003800000 */
.L_x_54:
[----:B------:R-:W-:-:S14]  /*2d40*/  DSETP.NE.AND P0, PT, R4, RZ, PT ;  /* 0x000000ff0400722a */ /* 0x000fdc0003f05000 */
[----:B------:R-:W-:Y:S05]  /*2d50*/  @!P0 BRA `(.L_x_56) ;  /* 0x0000000000588947 */ /* 0x000fea0003800000 */
[----:B------:R-:W-:-:S13]  /*2d60*/  ISETP.GE.AND P0, PT, R5, RZ, PT ;  /* 0x000000ff0500720c */ /* 0x000fda0003f06270 */
[----:B------:R-:W-:Y:S02]  /*2d70*/  @!P0 IMAD.MOV.U32 R2, RZ, RZ, 0x0 ;  /* 0x00000000ff028424 */ /* 0x000fe400078e00ff */
[----:B------:R-:W-:Y:S01]  /*2d80*/  @!P0 IMAD.MOV.U32 R3, RZ, RZ, -0x80000 ;  /* 0xfff80000ff038424 */ /* 0x000fe200078e00ff */
[----:B------:R-:W-:Y:S06]  /*2d90*/  @!P0 BRA `(.L_x_55) ;  /* 0x00000000004c8947 */ /* 0x000fec0003800000 */
[----:B------:R-:W-:-:S13]  /*2da0*/  ISETP.GT.AND P0, PT, R5, 0x7fefffff, PT ;  /* 0x7fefffff0500780c */ /* 0x000fda0003f04270 */
[----:B------:R-:W-:Y:S05]  /*2db0*/  @P0 BRA `(.L_x_56) ;  /* 0x0000000000400947 */ /* 0x000fea0003800000 */
[----:B------:R-:W-:Y:S01]  /*2dc0*/  DMUL R2, R4, 8.11296384146066816958e+31 ;  /* 0x4690000004027828 */ /* 0x000fe20000000000 */
[----:B------:R-:W-:Y:S02]  /*2dd0*/  IMAD.MOV.U32 R12, RZ, RZ, 0x0 ;  /* 0x00000000ff0c7424 */ /* 0x000fe400078e00ff */
[----:B------:R-:W-:Y:S02]  /*2de0*/  IMAD.MOV.U32 R4, RZ, RZ, RZ ;  /* 0x000000ffff047224 */ /* 0x000fe400078e00ff */
[----:B------:R-:W-:Y:S01]  /*2df0*/  IMAD.MOV.U32 R13, RZ, RZ, 0x3fd80000 ;  /* 0x3fd80000ff0d7424 */ /* 0x000fe200078e00ff */
[----:B------:R-:W0:Y:S03]  /*2e00*/  MUFU.RSQ64H R5, R3 ;  /* 0x0000000300057308 */ /* 0x000e260000001c00 */
[----:B0-----:R-:W-:-:S08]  /*2e10*/  DMUL R8, R4, R4 ;  /* 0x0000000404087228 */ /* 0x001fd00000000000 */
[----:B------:R-:W-:-:S08]  /*2e20*/  DFMA R8, R2, -R8, 1 ;  /* 0x3ff000000208742b */ /* 0x000fd00000000808 */
[----:B------:R-:W-:Y:S02]  /*2e30*/  DFMA R12, R8, R12, 0.5 ;  /* 0x3fe00000080c742b */ /* 0x000fe4000000000c */
[----:B------:R-:W-:-:S08]  /*2e40*/  DMUL R8, R4, R8 ;  /* 0x0000000804087228 */ /* 0x000fd00000000000 */
[----:B------:R-:W-:-:S08]  /*2e50*/  DFMA R8, R12, R8, R4 ;  /* 0x000000080c08722b */ /* 0x000fd00000000004 */
[----:B------:R-:W-:Y:S02]  /*2e60*/  DMUL R4, R2, R8 ;  /* 0x0000000802047228 */ /* 0x000fe40000000000 */
[----:B------:R-:W-:-:S06]  /*2e70*/  VIADD R9, R9, 0xfff00000 ;  /* 0xfff0000009097836 */ /* 0x000fcc0000000000 */
[----:B------:R-:W-:-:S08]  /*2e80*/  DFMA R12, R4, -R4, R2 ;  /* 0x80000004040c722b */ /* 0x000fd00000000002 */
[----:B------:R-:W-:-:S10]  /*2e90*/  DFMA R2, R8, R12, R4 ;  /* 0x0000000c0802722b */ /* 0x000fd40000000004 */
[----:B------:R-:W-:Y:S01]  /*2ea0*/  VIADD R3, R3, 0xfcb00000 ;  /* 0xfcb0000003037836 */ /* 0x000fe20000000000 */
[----:B------:R-:W-:Y:S06]  /*2eb0*/  BRA `(.L_x_55) ;  /* 0x0000000000047947 */ /* 0x000fec0003800000 */
.L_x_56:
[----:B------:R-:W-:-:S11]  /*2ec0*/  DADD R2, R4, R4 ;  /* 0x0000000004027229 */ /* 0x000fd60000000004 */
.L_x_55:
[----:B------:R-:W-:Y:S05]  /*2ed0*/  BSYNC.RECONVERGENT B2 ;  /* 0x0000000000027941 */ /* 0x000fea0003800200 */
.L_x_53:
[----:B------:R-:W-:Y:S02]  /*2ee0*/  IMAD.MOV.U32 R4, RZ, RZ, R2 ;  /* 0x000000ffff047224 */ /* 0x000fe400078e0002 */
[----:B------:R-:W-:Y:S02]  /*2ef0*/  IMAD.MOV.U32 R5, RZ, RZ, R3 ;  /* 0x000000ffff057224 */ /* 0x000fe400078e0003 */
[----:B------:R-:W-:Y:S02]  /*2f00*/  IMAD.MOV.U32 R2, RZ, RZ, R0 ;  /* 0x000000ffff027224 */ /* 0x000fe400078e0000 */
[----:B------:R-:W-:-:S04]  /*2f10*/  IMAD.MOV.U32 R3, RZ, RZ, 0x0 ;  /* 0x00000000ff037424 */ /* 0x000fc800078e00ff */
[----:B------:R-:W-:Y:S05]  /*2f20*/  RET.REL.NODEC R2 `(double_cross_backtest_f32) ;  /* 0xffffffd002347950 */ /* 0x000fea0003c3ffff */
        .weak           $__internal_2_$__cuda_sm3x_div_rn_noftz_f32_slowpath
        .type           $__internal_2_$__cuda_sm3x_div_rn_noftz_f32_slowpath,@function
        .size           $__internal_2_$__cuda_sm3x_div_rn_noftz_f32_slowpath,(.L_x_71 - $__internal_2_$__cuda_sm3x_div_rn_noftz_f32_slowpath)
$__internal_2_$__cuda_sm3x_div_rn_noftz_f32_slowpath:
[----:B------:R-:W-:Y:S01]  /*2f30*/  SHF.R.U32.HI R15, RZ, 0x17, R14 ;  /* 0x00000017ff0f7819 */ /* 0x000fe2000001160e */
[----:B------:R-:W-:Y:S01]  /*2f40*/  BSSY.RECONVERGENT B2, `(.L_x_57) ;  /* 0x0000062000027945 */ /* 0x000fe20003800200 */
[----:B------:R-:W-:Y:S02]  /*2f50*/  SHF.R.U32.HI R28, RZ, 0x17, R13 ;  /* 0x00000017ff1c7819 */ /* 0x000fe4000001160d */
[----:B------:R-:W-:Y:S02]  /*2f60*/  LOP3.LUT R15, R15, 0xff, RZ, 0xc0, !PT ;  /* 0x000000ff0f0f7812 */ /* 0x000fe400078ec0ff */
[----:B------:R-:W-:-:S03]  /*2f70*/  LOP3.LUT R28, R28, 0xff, RZ, 0xc0, !PT ;  /* 0x000000ff1c1c7812 */ /* 0x000fc600078ec0ff */
[----:B------:R-:W-:Y:S01]  /*2f80*/  VIADD R30, R15, 0xffffffff ;  /* 0xffffffff0f1e7836 */ /* 0x000fe20000000000 */
[----:B------:R-:W-:-:S04]  /*2f90*/  IADD3 R29, PT, PT, R28, -0x1, RZ ;  /* 0xffffffff1c1d7810 */ /* 0x000fc80007ffe0ff */
[----:B------:R-:W-:-:S04]  /*2fa0*/  ISETP.GT.U32.AND P1, PT, R30, 0xfd, PT ;  /* 0x000000fd1e00780c */ /* 0x000fc80003f24070 */
[----:B------:R-:W-:-:S13]  /*2fb0*/  ISETP.GT.U32.OR P1, PT, R29, 0xfd, P1 ;  /* 0x000000fd1d00780c */ /* 0x000fda0000f24470 */
[----:B------:R-:W-:Y:S01]  /*2fc0*/  @!P1 IMAD.MOV.U32 R27, RZ, RZ, RZ ;  /* 0x000000ffff1b9224 */ /* 0x000fe200078e00ff */
[----:B------:R-:W-:Y:S06]  /*2fd0*/  @!P1 BRA `(.L_x_58) ;  /* 0x00000000005c9947 */ /* 0x000fec0003800000 */
[----:B------:R-:W-:Y:S02]  /*2fe0*/  FSETP.GTU.FTZ.AND P1, PT, |R13|, +INF , PT ;  /* 0x7f8000000d00780b */ /* 0x000fe40003f3c200 */
[----:B------:R-:W-:-:S04]  /*2ff0*/  FSETP.GTU.FTZ.AND P3, PT, |R14|, +INF , PT ;  /* 0x7f8000000e00780b */ /* 0x000fc80003f7c200 */
[----:B------:R-:W-:-:S13]  /*3000*/  PLOP3.LUT P1, PT, P1, P3, PT, 0xf8, 0x8f ;  /* 0x00000000008f781c */ /* 0x000fda0000f27f70 */
[----:B------:R-:W-:Y:S05]  /*3010*/  @P1 BRA `(.L_x_59) ;  /* 0x00000004004c1947 */ /* 0x000fea0003800000 */
[----:B------:R-:W-:-:S13]  /*3020*/  LOP3.LUT P1, RZ, R14, 0x7fffffff, R13, 0xc8, !PT ;  /* 0x7fffffff0eff7812 */ /* 0x000fda000782c80d */
[----:B------:R-:W-:Y:S05]  /*3030*/  @!P1 BRA `(.L_x_60) ;  /* 0x00000004003c9947 */ /* 0x000fea0003800000 */
[C---:B------:R-:W-:Y:S02]  /*3040*/  FSETP.NEU.FTZ.AND P3, PT, |R13|.reuse, +INF , PT ;  /* 0x7f8000000d00780b */ /* 0x040fe40003f7d200 */
[----:B------:R-:W-:Y:S02]  /*3050*/  FSETP.NEU.FTZ.AND P4, PT, |R14|, +INF , PT ;  /* 0x7f8000000e00780b */ /* 0x000fe40003f9d200 */
[----:B------:R-:W-:-:S11]  /*3060*/  FSETP.NEU.FTZ.AND P1, PT, |R13|, +INF , PT ;  /* 0x7f8000000d00780b */ /* 0x000fd60003f3d200 */
[----:B------:R-:W-:Y:S05]  /*3070*/  @!P4 BRA !P3, `(.L_x_60) ;  /* 0x00000004002cc947 */ /* 0x000fea0005800000 */
[----:B------:R-:W-:-:S04]  /*3080*/  LOP3.LUT P3, RZ, R13, 0x7fffffff, RZ, 0xc0, !PT ;  /* 0x7fffffff0dff7812 */ /* 0x000fc8000786c0ff */
[----:B------:R-:W-:-:S13]  /*3090*/  PLOP3.LUT P3, PT, P4, P3, PT, 0x2f, 0xf2 ;  /* 0x0000000000f2781c */ /* 0x000fda0002766577 */
[----:B------:R-:W-:Y:S05]  /*30a0*/  @P3 BRA `(.L_x_61) ;  /* 0x0000000400183947 */ /* 0x000fea0003800000 */
[----:B------:R-:W-:-:S04]  /*30b0*/  LOP3.LUT P3, RZ, R14, 0x7fffffff, RZ, 0xc0, !PT ;  /* 0x7fffffff0eff7812 */ /* 0x000fc8000786c0ff */
[----:B------:R-:W-:-:S13]  /*30c0*/  PLOP3.LUT P1, PT, P1, P3, PT, 0x2f, 0xf2 ;  /* 0x0000000000f2781c */ /* 0x000fda0000f26577 */
[----:B------:R-:W-:Y:S05]  /*30d0*/  @P1 BRA `(.L_x_62) ;  /* 0x0000000400001947 */ /* 0x000fea0003800000 */
[----:B------:R-:W-:Y:S02]  /*30e0*/  ISETP.GE.AND P1, PT, R29, RZ, PT ;  /* 0x000000ff1d00720c */ /* 0x000fe40003f26270 */
[----:B------:R-:W-:-:S11]  /*30f0*/  ISETP.GE.AND P3, PT, R30, RZ, PT ;  /* 0x000000ff1e00720c */ /* 0x000fd60003f66270 */
[----:B------:R-:W-:Y:S02]  /*3100*/  @P1 IMAD.MOV.U32 R27, RZ, RZ, RZ ;  /* 0x000000ffff1b1224 */ /* 0x000fe400078e00ff */
[----:B------:R-:W-:Y:S01]  /*3110*/  @!P1 FFMA R13, R13, 1.84467440737095516160e+19, RZ ;  /* 0x5f8000000d0d9823 */ /* 0x000fe200000000ff */
[----:B------:R-:W-:Y:S02]  /*3120*/  @!P1 IMAD.MOV.U32 R27, RZ, RZ, -0x40 ;  /* 0xffffffc0ff1b9424 */ /* 0x000fe400078e00ff */
[----:B------:R-:W-:Y:S02]  /*3130*/  @!P3 FFMA R14, R14, 1.84467440737095516160e+19, RZ ;  /* 0x5f8000000e0eb823 */ /* 0x000fe400000000ff */
[----:B------:R-:W-:-:S07]  /*3140*/  @!P3 VIADD R27, R27, 0x40 ;  /* 0x000000401b1bb836 */ /* 0x000fce0000000000 */
.L_x_58:
[----:B------:R-:W-:Y:S01]  /*3150*/  LEA R29, R15, 0xc0800000, 0x17 ;  /* 0xc08000000f1d7811 */ /* 0x000fe200078eb8ff */
[----:B------:R-:W-:Y:S01]  /*3160*/  VIADD R28, R28, 0xffffff81 ;  /* 0xffffff811c1c7836 */ /* 0x000fe20000000000 */
[----:B------:R-:W-:Y:S03]  /*3170*/  BSSY.RECONVERGENT B3, `(.L_x_63) ;  /* 0x0000035000037945 */ /* 0x000fe60003800200 */
[----:B------:R-:W-:Y:S02]  /*3180*/  IMAD.IADD R31, R14, 0x1, -R29 ;  /* 0x000000010e1f7824 */ /* 0x000fe400078e0a1d */
[C---:B------:R-:W-:Y:S01]  /*3190*/  IMAD R13, R28.reuse, -0x800000, R13 ;  /* 0xff8000001c0d7824 */ /* 0x040fe200078e020d */
[----:B------:R-:W-:Y:S01]  /*31a0*/  IADD3 R28, PT, PT, R28, 0x7f, -R15 ;  /* 0x0000007f1c1c7810 */ /* 0x000fe20007ffe80f */
[----:B------:R-:W0:Y:S01]  /*31b0*/  MUFU.RCP R29, R31 ;  /* 0x0000001f001d7308 */ /* 0x000e220000001000 */
[----:B------:R-:W-:-:S03]  /*31c0*/  FADD.FTZ R30, -R31, -RZ ;  /* 0x800000ff1f1e7221 */ /* 0x000fc60000010100 */
[----:B------:R-:W-:Y:S02]  /*31d0*/  IMAD.IADD R28, R28, 0x1, R27 ;  /* 0x000000011c1c7824 */ /* 0x000fe400078e021b */
[----:B0-----:R-:W-:-:S04]  /*31e0*/  FFMA R14, R29, R30, 1 ;  /* 0x3f8000001d0e7423 */ /* 0x001fc8000000001e */
[----:B------:R-:W-:-:S04]  /*31f0*/  FFMA R14, R29, R14, R29 ;  /* 0x0000000e1d0e7223 */ /* 0x000fc8000000001d */
[----:B------:R-:W-:-:S04]  /*3200*/  FFMA R29, R13, R14, RZ ;  /* 0x0000000e0d1d7223 */ /* 0x000fc800000000ff */
[----:B------:R-:W-:-:S04]  /*3210*/  FFMA R32, R30, R29, R13 ;  /* 0x0000001d1e207223 */ /* 0x000fc8000000000d */
[----:B------:R-:W-:-:S04]  /*3220*/  FFMA R29, R14, R32, R29 ;  /* 0x000000200e1d7223 */ /* 0x000fc8000000001d */
[----:B------:R-:W-:-:S04]  /*3230*/  FFMA R30, R30, R29, R13 ;  /* 0x0000001d1e1e7223 */ /* 0x000fc8000000000d */
[----:B------:R-:W-:-:S05]  /*3240*/  FFMA R13, R14, R30, R29 ;  /* 0x0000001e0e0d7223 */ /* 0x000fca000000001d */
[----:B------:R-:W-:-:S04]  /*3250*/  SHF.R.U32.HI R15, RZ, 0x17, R13 ;  /* 0x00000017ff0f7819 */ /* 0x000fc8000001160d */
[----:B------:R-:W-:-:S05]  /*3260*/  LOP3.LUT R15, R15, 0xff, RZ, 0xc0, !PT ;  /* 0x000000ff0f0f7812 */ /* 0x000fca00078ec0ff */
[----:B------:R-:W-:-:S04]  /*3270*/  IMAD.IADD R15, R15, 0x1, R28 ;  /* 0x000000010f0f7824 */ /* 0x000fc800078e021c */
[----:B------:R-:W-:-:S05]  /*3280*/  VIADD R27, R15, 0xffffffff ;  /* 0xffffffff0f1b7836 */ /* 0x000fca0000000000 */
[----:B------:R-:W-:-:S13]  /*3290*/  ISETP.GE.U32.AND P1, PT, R27, 0xfe, PT ;  /* 0x000000fe1b00780c */ /* 0x000fda0003f26070 */
[----:B------:R-:W-:Y:S05]  /*32a0*/  @!P1 BRA `(.L_x_64) ;  /* 0x0000000000809947 */ /* 0x000fea0003800000 */
[----:B------:R-:W-:-:S13]  /*32b0*/  ISETP.GT.AND P1, PT, R15, 0xfe, PT ;  /* 0x000000fe0f00780c */ /* 0x000fda0003f24270 */
[----:B------:R-:W-:Y:S05]  /*32c0*/  @P1 BRA `(.L_x_65) ;  /* 0x00000000006c1947 */ /* 0x000fea0003800000 */
[----:B------:R-:W-:-:S13]  /*32d0*/  ISETP.GE.AND P1, PT, R15, 0x1, PT ;  /* 0x000000010f00780c */ /* 0x000fda0003f26270 */
[----:B------:R-:W-:Y:S05]  /*32e0*/  @P1 BRA `(.L_x_66) ;  /* 0x0000000000741947 */ /* 0x000fea0003800000 */
[----:B------:R-:W-:Y:S02]  /*32f0*/  ISETP.GE.AND P1, PT, R15, -0x18, PT ;  /* 0xffffffe80f00780c */ /* 0x000fe40003f26270 */
[----:B------:R-:W-:-:S11]  /*3300*/  LOP3.LUT R13, R13, 0x80000000, RZ, 0xc0, !PT ;  /* 0x800000000d0d7812 */ /* 0x000fd600078ec0ff */
[----:B------:R-:W-:Y:S05]  /*3310*/  @!P1 BRA `(.L_x_66) ;  /* 0x0000000000689947 */ /* 0x000fea0003800000 */
[CCC-:B------:R-:W-:Y:S01]  /*3320*/  FFMA.RZ R27, R14.reuse, R30.reuse, R29.reuse ;  /* 0x0000001e0e1b7223 */ /* 0x1c0fe2000000c01d */
[C---:B------:R-:W-:Y:S02]  /*3330*/  ISETP.NE.AND P4, PT, R15.reuse, RZ, PT ;  /* 0x000000ff0f00720c */ /* 0x040fe40003f85270 */
[----:B------:R-:W-:Y:S02]  /*3340*/  ISETP.NE.AND P3, PT, R15, RZ, PT ;  /* 0x000000ff0f00720c */ /* 0x000fe40003f65270 */
[----:B------:R-:W-:Y:S01]  /*3350*/  LOP3.LUT R28, R27, 0x7fffff, RZ, 0xc0, !PT ;  /* 0x007fffff1b1c7812 */ /* 0x000fe200078ec0ff */
[CCC-:B------:R-:W-:Y:S01]  /*3360*/  FFMA.RP R27, R14.reuse, R30.reuse, R29.reuse ;  /* 0x0000001e0e1b7223 */ /* 0x1c0fe2000000801d */
[----:B------:R-:W-:Y:S01]  /*3370*/  FFMA.RM R14, R14, R30, R29 ;  /* 0x0000001e0e0e7223 */ /* 0x000fe2000000401d */
[----:B------:R-:W-:Y:S01]  /*3380*/  VIADD R29, R15, 0x20 ;  /* 0x000000200f1d7836 */ /* 0x000fe20000000000 */
[----:B------:R-:W-:Y:S01]  /*3390*/  LOP3.LUT R28, R28, 0x800000, RZ, 0xfc, !PT ;  /* 0x008000001c1c7812 */ /* 0x000fe200078efcff */
[----:B------:R-:W-:-:S02]  /*33a0*/  IMAD.MOV R15, RZ, RZ, -R15 ;  /* 0x000000ffff0f7224 */ /* 0x000fc400078e0a0f */
[----:B------:R-:W-:Y:S02]  /*33b0*/  FSETP.NEU.FTZ.AND P1, PT, R27, R14, PT ;  /* 0x0000000e1b00720b */ /* 0x000fe40003f3d000 */
[----:B------:R-:W-:Y:S02]  /*33c0*/  SHF.L.U32 R29, R28, R29, RZ ;  /* 0x0000001d1c1d7219 */ /* 0x000fe400000006ff */
[----:B------:R-:W-:Y:S02]  /*33d0*/  SEL R15, R15, RZ, P4 ;  /* 0x000000ff0f0f7207 */ /* 0x000fe40002000000 */
[----:B------:R-:W-:Y:S02]  /*33e0*/  ISETP.NE.AND P3, PT, R29, RZ, P3 ;  /* 0x000000ff1d00720c */ /* 0x000fe40001f65270 */
[----:B------:R-:W-:Y:S02]  /*33f0*/  SHF.R.U32.HI R15, RZ, R15, R28 ;  /* 0x0000000fff0f7219 */ /* 0x000fe4000001161c */
[----:B------:R-:W-:-:S02]  /*3400*/  PLOP3.LUT P1, PT, P1, P3, PT, 0xf8, 0x8f ;  /* 0x00000000008f781c */ /* 0x000fc40000f27f70 */
[----:B------:R-:W-:Y:S02]  /*3410*/  SHF.R.U32.HI R27, RZ, 0x1, R15 ;  /* 0x00000001ff1b7819 */ /* 0x000fe4000001160f */
[----:B------:R-:W-:-:S04]  /*3420*/  SEL R14, RZ, 0x1, !P1 ;  /* 0x00000001ff0e7807 */ /* 0x000fc80004800000 */
[----:B------:R-:W-:-:S04]  /*3430*/  LOP3.LUT R14, R14, 0x1, R27, 0xf8, !PT ;  /* 0x000000010e0e7812 */ /* 0x000fc800078ef81b */
[----:B------:R-:W-:-:S05]  /*3440*/  LOP3.LUT R14, R14, R15, RZ, 0xc0, !PT ;  /* 0x0000000f0e0e7212 */ /* 0x000fca00078ec0ff */
[----:B------:R-:W-:-:S05]  /*3450*/  IMAD.IADD R14, R27, 0x1, R14 ;  /* 0x000000011b0e7824 */ /* 0x000fca00078e020e */
[----:B------:R-:W-:Y:S01]  /*3460*/  LOP3.LUT R13, R14, R13, RZ, 0xfc, !PT ;  /* 0x0000000d0e0d7212 */ /* 0x000fe200078efcff */
[----:B------:R-:W-:Y:S06]  /*3470*/  BRA `(.L_x_66) ;  /* 0x0000000000107947 */ /* 0x000fec0003800000 */
.L_x_65:
[----:B------:R-:W-:-:S04]  /*3480*/  LOP3.LUT R13, R13, 0x80000000, RZ, 0xc0, !PT ;  /* 0x800000000d0d7812 */ /* 0x000fc800078ec0ff */
[----:B------:R-:W-:Y:S01]  /*3490*/  LOP3.LUT R13, R13, 0x7f800000, RZ, 0xfc, !PT ;  /* 0x7f8000000d0d7812 */ /* 0x000fe200078efcff */
[----:B------:R-:W-:Y:S06]  /*34a0*/  BRA `(.L_x_66) ;  /* 0x0000000000047947 */ /* 0x000fec0003800000 */
.L_x_64:
[----:B------:R-:W-:-:S07]  /*34b0*/  IMAD R13, R28, 0x800000, R13 ;  /* 0x008000001c0d7824 */ /* 0x000fce00078e020d */
.L_x_66:
[----:B------:R-:W-:Y:S05]  /*34c0*/  BSYNC.RECONVERGENT B3 ;  /* 0x0000000000037941 */ /* 0x000fea0003800200 */
.L_x_63:
[----:B------:R-:W-:Y:S05]  /*34d0*/  BRA `(.L_x_67) ;  /* 0x0000000000207947 */ /* 0x000fea0003800000 */
.L_x_62:
[----:B------:R-:W-:-:S04]  /*34e0*/  LOP3.LUT R13, R14, 0x80000000, R13, 0x48, !PT ;  /* 0x800000000e0d7812 */ /* 0x000fc800078e480d */
[----:B------:R-:W-:Y:S01]  /*34f0*/  LOP3.LUT R13, R13, 0x7f800000, RZ, 0xfc, !PT ;  /* 0x7f8000000d0d7812 */ /* 0x000fe200078efcff */
[----:B------:R-:W-:Y:S06]  /*3500*/  BRA `(.L_x_67) ;  /* 0x0000000000147947 */ /* 0x000fec0003800000 */
.L_x_61:
[----:B------:R-:W-:Y:S01]  /*3510*/  LOP3.LUT R13, R14, 0x80000000, R13, 0x48, !PT ;  /* 0x800000000e0d7812 */ /* 0x000fe200078e480d */
[----:B------:R-:W-:Y:S06]  /*3520*/  BRA `(.L_x_67) ;  /* 0x00000000000c7947 */ /* 0x000fec0003800000 */
.L_x_60:
[----:B------:R-:W0:Y:S01]  /*3530*/  MUFU.RSQ R13, -QNAN ;  /* 0xffc00000000d7908 */ /* 0x000e220000001400 */
[----:B------:R-:W-:Y:S05]  /*3540*/  BRA `(.L_x_67) ;  /* 0x0000000000047947 */ /* 0x000fea0003800000 */
.L_x_59:
[----:B------:R-:W-:-:S07]  /*3550*/  FADD.FTZ R13, R13, R14 ;  /* 0x0000000e0d0d7221 */ /* 0x000fce0000010000 */
.L_x_67:
[----:B------:R-:W-:Y:S05]  /*3560*/  BSYNC.RECONVERGENT B2 ;  /* 0x0000000000027941 */ /* 0x000fea0003800200 */
.L_x_57:
[----:B------:R-:W-:Y:S02]  /*3570*/  IMAD.MOV.U32 R14, RZ, RZ, R26 ;  /* 0x000000ffff0e7224 */ /* 0x000fe400078e001a */
[----:B------:R-:W-:-:S04]  /*3580*/  IMAD.MOV.U32 R15, RZ, RZ, 0x0 ;  /* 0x00000000ff0f7424 */ /* 0x000fc800078e00ff */
[----:B0-----:R-:W-:Y:S05]  /*3590*/  RET.REL.NODEC R14 `(double_cross_backtest_f32) ;  /* 0xffffffc80e987950 */ /* 0x001fea0003c3ffff */
.L_x_68:
[----:B------:R-:W-:-:S00]  /*35a0*/  BRA `(.L_x_68) ;  /* 0xfffffffc00fc7947 */ /* 0x000fc0000383ffff */
[----:B------:R-:W-:-:S00]  /*35b0*/  NOP ;  /* 0x0000000000007918 */ /* 0x000fc00000000000 */
        /* <DEDUP_REMOVED lines=12> */
.L_x_71:


//--------------------- .nv.shared.reserved.0     --------------------------
	.section	.nv.shared.reserved.0,"aw",@nobits
	.weak		__nv_reservedSMEM_offset_0_alias
	.size		__nv_reservedSMEM_offset_0_alias, 0, 64
	.other		__nv_reservedSMEM_offset_0_alias,@"STO_CUDA_RESERVED_SHARED STV_DEFAULT"
__nv_reservedSMEM_offset_0_alias:
	.zero		0
	.zero		64


//--------------------- .nv.constant0.double_cross_backtest_f32 --------------------------
	.section	.nv.constant0.double_cross_backtest_f32,"a",@progbits
	.sectionflags	@""
	.align	4
.nv.constant0.double_cross_backtest_f32:
	.zero		992


//--------------------- SYMBOLS --------------------------

	.type		.nv.reservedSmem.offset0,@object
	.size		.nv.reservedSmem.offset0,0x4
